//
// Generated by NVIDIA NVVM Compiler
//
// Compiler Build ID: CL-36424714
// Cuda compilation tools, release 13.0, V13.0.88
// Based on NVVM 20.0.0
//

.version 9.0
.target sm_100
.address_size 64

	// .globl	_Z10transByRowP7ComplexS0_ii
.global .align 4 .b8 __cudart_i2opi_f[24] = {65, 144, 67, 60, 153, 149, 98, 219, 192, 221, 52, 245, 209, 87, 39, 252, 41, 21, 68, 78, 110, 131, 249, 162};

.visible .entry _Z10transByRowP7ComplexS0_ii(
	.param .u64 .ptr .align 1 _Z10transByRowP7ComplexS0_ii_param_0,
	.param .u64 .ptr .align 1 _Z10transByRowP7ComplexS0_ii_param_1,
	.param .u32 _Z10transByRowP7ComplexS0_ii_param_2,
	.param .u32 _Z10transByRowP7ComplexS0_ii_param_3
)
{
	.local .align 4 .b8 	__local_depot0[28];
	.reg .b64 	%SP;
	.reg .b64 	%SPL;
	.reg .pred 	%p<23>;
	.reg .b32 	%r<98>;
	.reg .b32 	%f<68>;
	.reg .b64 	%rd<46>;
	.reg .b64 	%fd<5>;

	mov.u64 	%SPL, __local_depot0;
	ld.param.u64 	%rd15, [_Z10transByRowP7ComplexS0_ii_param_0];
	ld.param.u64 	%rd16, [_Z10transByRowP7ComplexS0_ii_param_1];
	ld.param.u32 	%r31, [_Z10transByRowP7ComplexS0_ii_param_2];
	ld.param.u32 	%r32, [_Z10transByRowP7ComplexS0_ii_param_3];
	add.u64 	%rd1, %SPL, 0;
	add.u64 	%rd2, %SPL, 0;
	mov.u32 	%r34, %tid.x;
	mov.u32 	%r35, %ctaid.x;
	mov.u32 	%r36, %ntid.x;
	mad.lo.s32 	%r1, %r35, %r36, %r34;
	mov.u32 	%r37, %tid.y;
	mov.u32 	%r38, %ctaid.y;
	mov.u32 	%r39, %ntid.y;
	mad.lo.s32 	%r40, %r38, %r39, %r37;
	mul.lo.s32 	%r2, %r31, %r40;
	setp.ge.s32 	%p1, %r1, %r31;
	setp.ge.s32 	%p2, %r40, %r32;
	or.pred  	%p3, %p1, %p2;
	setp.lt.s32 	%p4, %r31, 1;
	or.pred  	%p5, %p3, %p4;
	@%p5 bra 	$L__BB0_19;
	cvta.to.global.u64 	%rd19, %rd15;
	cvt.rn.f32.s32 	%f1, %r1;
	cvt.rn.f32.u32 	%f2, %r31;
	add.s32 	%r43, %r2, %r1;
	mul.wide.s32 	%rd20, %r43, 8;
	add.s64 	%rd3, %rd19, %rd20;
	ld.global.f32 	%f65, [%rd3];
	ld.global.f32 	%f64, [%rd3+4];
	cvta.to.global.u64 	%rd4, %rd16;
	mov.b32 	%r89, 0;
	mov.u64 	%rd33, __cudart_i2opi_f;
$L__BB0_2:
	add.s32 	%r44, %r89, %r2;
	mul.wide.u32 	%rd21, %r44, 8;
	add.s64 	%rd22, %rd4, %rd21;
	ld.global.f32 	%f7, [%rd22];
	ld.global.f32 	%f8, [%rd22+4];
	cvt.rn.f32.u32 	%f21, %r89;
	mul.f32 	%f22, %f21, 0f40C90FDB;
	mul.f32 	%f23, %f22, %f1;
	div.rn.f32 	%f9, %f23, %f2;
	mul.f32 	%f24, %f9, 0f3F22F983;
	cvt.rni.s32.f32 	%r97, %f24;
	cvt.rn.f32.s32 	%f25, %r97;
	fma.rn.f32 	%f26, %f25, 0fBFC90FDA, %f9;
	fma.rn.f32 	%f27, %f25, 0fB3A22168, %f26;
	fma.rn.f32 	%f67, %f25, 0fA7C234C5, %f27;
	abs.f32 	%f11, %f9;
	setp.ltu.f32 	%p6, %f11, 0f47CE4780;
	mov.u32 	%r93, %r97;
	mov.f32 	%f66, %f67;
	@%p6 bra 	$L__BB0_10;
	setp.neu.f32 	%p7, %f11, 0f7F800000;
	@%p7 bra 	$L__BB0_5;
	mov.f32 	%f30, 0f00000000;
	mul.rn.f32 	%f66, %f9, %f30;
	mov.b32 	%r93, 0;
	bra.uni 	$L__BB0_10;
$L__BB0_5:
	mov.b32 	%r5, %f9;
	mov.b64 	%rd44, 0;
	mov.b32 	%r90, 0;
	mov.u64 	%rd42, __cudart_i2opi_f;
	mov.u64 	%rd43, %rd2;
$L__BB0_6:
	.pragma "nounroll";
	ld.global.nc.u32 	%r46, [%rd42];
	shl.b32 	%r47, %r5, 8;
	or.b32  	%r48, %r47, -2147483648;
	mad.wide.u32 	%rd25, %r46, %r48, %rd44;
	shr.u64 	%rd44, %rd25, 32;
	st.local.u32 	[%rd43], %rd25;
	add.s32 	%r90, %r90, 1;
	add.s64 	%rd43, %rd43, 4;
	add.s64 	%rd42, %rd42, 4;
	setp.ne.s32 	%p8, %r90, 6;
	@%p8 bra 	$L__BB0_6;
	shr.u32 	%r49, %r5, 23;
	st.local.u32 	[%rd2+24], %rd44;
	and.b32  	%r8, %r49, 31;
	and.b32  	%r50, %r49, 224;
	add.s32 	%r51, %r50, -128;
	shr.u32 	%r52, %r51, 5;
	mul.wide.u32 	%rd26, %r52, 4;
	sub.s64 	%rd11, %rd2, %rd26;
	ld.local.u32 	%r91, [%rd11+24];
	ld.local.u32 	%r92, [%rd11+20];
	setp.eq.s32 	%p9, %r8, 0;
	@%p9 bra 	$L__BB0_9;
	shf.l.wrap.b32 	%r91, %r92, %r91, %r8;
	ld.local.u32 	%r53, [%rd11+16];
	shf.l.wrap.b32 	%r92, %r53, %r92, %r8;
$L__BB0_9:
	shr.u32 	%r54, %r91, 30;
	shf.l.wrap.b32 	%r55, %r92, %r91, 2;
	shl.b32 	%r56, %r92, 2;
	shr.u32 	%r57, %r55, 31;
	add.s32 	%r58, %r57, %r54;
	neg.s32 	%r59, %r58;
	setp.lt.s32 	%p10, %r5, 0;
	selp.b32 	%r93, %r59, %r58, %p10;
	xor.b32  	%r60, %r55, %r5;
	shr.s32 	%r61, %r55, 31;
	xor.b32  	%r62, %r61, %r55;
	xor.b32  	%r63, %r61, %r56;
	cvt.u64.u32 	%rd27, %r62;
	shl.b64 	%rd28, %rd27, 32;
	cvt.u64.u32 	%rd29, %r63;
	or.b64  	%rd30, %rd28, %rd29;
	cvt.rn.f64.s64 	%fd1, %rd30;
	mul.f64 	%fd2, %fd1, 0d3BF921FB54442D19;
	cvt.rn.f32.f64 	%f28, %fd2;
	neg.f32 	%f29, %f28;
	setp.lt.s32 	%p11, %r60, 0;
	selp.f32 	%f66, %f29, %f28, %p11;
$L__BB0_10:
	setp.ltu.f32 	%p12, %f11, 0f47CE4780;
	add.s32 	%r65, %r93, 1;
	mul.rn.f32 	%f31, %f66, %f66;
	and.b32  	%r66, %r93, 1;
	setp.eq.b32 	%p13, %r66, 1;
	selp.f32 	%f32, %f66, 0f3F800000, %p13;
	fma.rn.f32 	%f33, %f31, %f32, 0f00000000;
	fma.rn.f32 	%f34, %f31, 0f37CBAC00, 0fBAB607ED;
	selp.f32 	%f35, 0fB94D4153, %f34, %p13;
	selp.f32 	%f36, 0f3C0885E4, 0f3D2AAABB, %p13;
	fma.rn.f32 	%f37, %f35, %f31, %f36;
	selp.f32 	%f38, 0fBE2AAAA8, 0fBEFFFFFF, %p13;
	fma.rn.f32 	%f39, %f37, %f31, %f38;
	fma.rn.f32 	%f40, %f39, %f33, %f32;
	and.b32  	%r67, %r65, 2;
	setp.eq.s32 	%p14, %r67, 0;
	mov.f32 	%f41, 0f00000000;
	sub.f32 	%f42, %f41, %f40;
	selp.f32 	%f15, %f40, %f42, %p14;
	@%p12 bra 	$L__BB0_18;
	setp.neu.f32 	%p15, %f11, 0f7F800000;
	@%p15 bra 	$L__BB0_13;
	mov.f32 	%f45, 0f00000000;
	mul.rn.f32 	%f67, %f9, %f45;
	mov.b32 	%r97, 0;
	bra.uni 	$L__BB0_18;
$L__BB0_13:
	mov.b32 	%r17, %f9;
	shl.b32 	%r69, %r17, 8;
	or.b32  	%r18, %r69, -2147483648;
	mov.b64 	%rd45, 0;
	mov.b32 	%r94, 0;
$L__BB0_14:
	.pragma "nounroll";
	mul.wide.u32 	%rd32, %r94, 4;
	add.s64 	%rd34, %rd33, %rd32;
	ld.global.nc.u32 	%r70, [%rd34];
	mad.wide.u32 	%rd35, %r70, %r18, %rd45;
	shr.u64 	%rd45, %rd35, 32;
	add.s64 	%rd36, %rd1, %rd32;
	st.local.u32 	[%rd36], %rd35;
	add.s32 	%r94, %r94, 1;
	setp.ne.s32 	%p16, %r94, 6;
	@%p16 bra 	$L__BB0_14;
	shr.u32 	%r71, %r17, 23;
	st.local.u32 	[%rd1+24], %rd45;
	and.b32  	%r21, %r71, 31;
	and.b32  	%r72, %r71, 224;
	add.s32 	%r73, %r72, -128;
	shr.u32 	%r74, %r73, 5;
	mul.wide.u32 	%rd37, %r74, 4;
	sub.s64 	%rd14, %rd1, %rd37;
	ld.local.u32 	%r95, [%rd14+24];
	ld.local.u32 	%r96, [%rd14+20];
	setp.eq.s32 	%p17, %r21, 0;
	@%p17 bra 	$L__BB0_17;
	shf.l.wrap.b32 	%r95, %r96, %r95, %r21;
	ld.local.u32 	%r75, [%rd14+16];
	shf.l.wrap.b32 	%r96, %r75, %r96, %r21;
$L__BB0_17:
	shr.u32 	%r76, %r95, 30;
	shf.l.wrap.b32 	%r77, %r96, %r95, 2;
	shl.b32 	%r78, %r96, 2;
	shr.u32 	%r79, %r77, 31;
	add.s32 	%r80, %r79, %r76;
	neg.s32 	%r81, %r80;
	setp.lt.s32 	%p18, %r17, 0;
	selp.b32 	%r97, %r81, %r80, %p18;
	xor.b32  	%r82, %r77, %r17;
	shr.s32 	%r83, %r77, 31;
	xor.b32  	%r84, %r83, %r77;
	xor.b32  	%r85, %r83, %r78;
	cvt.u64.u32 	%rd38, %r84;
	shl.b64 	%rd39, %rd38, 32;
	cvt.u64.u32 	%rd40, %r85;
	or.b64  	%rd41, %rd39, %rd40;
	cvt.rn.f64.s64 	%fd3, %rd41;
	mul.f64 	%fd4, %fd3, 0d3BF921FB54442D19;
	cvt.rn.f32.f64 	%f43, %fd4;
	neg.f32 	%f44, %f43;
	setp.lt.s32 	%p19, %r82, 0;
	selp.f32 	%f67, %f44, %f43, %p19;
$L__BB0_18:
	mul.rn.f32 	%f46, %f67, %f67;
	and.b32  	%r87, %r97, 1;
	setp.eq.b32 	%p20, %r87, 1;
	selp.f32 	%f47, 0f3F800000, %f67, %p20;
	fma.rn.f32 	%f48, %f46, %f47, 0f00000000;
	fma.rn.f32 	%f49, %f46, 0f37CBAC00, 0fBAB607ED;
	selp.f32 	%f50, %f49, 0fB94D4153, %p20;
	selp.f32 	%f51, 0f3D2AAABB, 0f3C0885E4, %p20;
	fma.rn.f32 	%f52, %f50, %f46, %f51;
	selp.f32 	%f53, 0fBEFFFFFF, 0fBE2AAAA8, %p20;
	fma.rn.f32 	%f54, %f52, %f46, %f53;
	fma.rn.f32 	%f55, %f54, %f48, %f47;
	and.b32  	%r88, %r97, 2;
	setp.eq.s32 	%p21, %r88, 0;
	mov.f32 	%f56, 0f00000000;
	sub.f32 	%f57, %f56, %f55;
	selp.f32 	%f58, %f55, %f57, %p21;
	mul.f32 	%f59, %f8, %f58;
	fma.rn.f32 	%f60, %f7, %f15, %f59;
	add.f32 	%f65, %f65, %f60;
	st.global.f32 	[%rd3], %f65;
	mul.f32 	%f61, %f8, %f15;
	mul.f32 	%f62, %f7, %f58;
	sub.f32 	%f63, %f61, %f62;
	add.f32 	%f64, %f64, %f63;
	st.global.f32 	[%rd3+4], %f64;
	add.s32 	%r89, %r89, 1;
	setp.ne.s32 	%p22, %r89, %r31;
	@%p22 bra 	$L__BB0_2;
$L__BB0_19:
	ret;

}
	// .globl	_Z10transByColP7ComplexS0_ii
.visible .entry _Z10transByColP7ComplexS0_ii(
	.param .u64 .ptr .align 1 _Z10transByColP7ComplexS0_ii_param_0,
	.param .u64 .ptr .align 1 _Z10transByColP7ComplexS0_ii_param_1,
	.param .u32 _Z10transByColP7ComplexS0_ii_param_2,
	.param .u32 _Z10transByColP7ComplexS0_ii_param_3
)
{
	.local .align 4 .b8 	__local_depot1[28];
	.reg .b64 	%SP;
	.reg .b64 	%SPL;
	.reg .pred 	%p<23>;
	.reg .b32 	%r<97>;
	.reg .b32 	%f<68>;
	.reg .b64 	%rd<50>;
	.reg .b64 	%fd<5>;

	mov.u64 	%SPL, __local_depot1;
	ld.param.u64 	%rd15, [_Z10transByColP7ComplexS0_ii_param_0];
	ld.param.u32 	%r31, [_Z10transByColP7ComplexS0_ii_param_2];
	ld.param.u32 	%r33, [_Z10transByColP7ComplexS0_ii_param_3];
	add.u64 	%rd1, %SPL, 0;
	add.u64 	%rd2, %SPL, 0;
	mov.u32 	%r34, %tid.x;
	mov.u32 	%r35, %ctaid.x;
	mov.u32 	%r36, %ntid.x;
	mad.lo.s32 	%r1, %r35, %r36, %r34;
	mov.u32 	%r37, %tid.y;
	mov.u32 	%r38, %ctaid.y;
	mov.u32 	%r39, %ntid.y;
	mad.lo.s32 	%r40, %r38, %r39, %r37;
	setp.ge.s32 	%p1, %r1, %r31;
	setp.ge.s32 	%p2, %r40, %r33;
	or.pred  	%p3, %p1, %p2;
	setp.lt.s32 	%p4, %r33, 1;
	or.pred  	%p5, %p3, %p4;
	@%p5 bra 	$L__BB1_19;
	cvta.to.global.u64 	%rd19, %rd15;
	cvt.s64.s32 	%rd3, %r1;
	cvt.rn.f32.u32 	%f1, %r40;
	cvt.rn.f32.u32 	%f2, %r33;
	mad.lo.s32 	%r42, %r31, %r40, %r1;
	mul.wide.s32 	%rd20, %r42, 8;
	add.s64 	%rd4, %rd19, %rd20;
	ld.global.f32 	%f65, [%rd4];
	ld.global.f32 	%f64, [%rd4+4];
	mov.b32 	%r88, 0;
	mov.u64 	%rd36, __cudart_i2opi_f;
$L__BB1_2:
	ld.param.u64 	%rd45, [_Z10transByColP7ComplexS0_ii_param_1];
	mul.lo.s32 	%r43, %r88, %r31;
	cvt.s64.s32 	%rd21, %r43;
	add.s64 	%rd22, %rd21, %rd3;
	cvta.to.global.u64 	%rd23, %rd45;
	shl.b64 	%rd24, %rd22, 3;
	add.s64 	%rd25, %rd23, %rd24;
	ld.global.f32 	%f7, [%rd25];
	ld.global.f32 	%f8, [%rd25+4];
	cvt.rn.f32.u32 	%f21, %r88;
	mul.f32 	%f22, %f21, 0f40C90FDB;
	mul.f32 	%f23, %f22, %f1;
	div.rn.f32 	%f9, %f23, %f2;
	mul.f32 	%f24, %f9, 0f3F22F983;
	cvt.rni.s32.f32 	%r96, %f24;
	cvt.rn.f32.s32 	%f25, %r96;
	fma.rn.f32 	%f26, %f25, 0fBFC90FDA, %f9;
	fma.rn.f32 	%f27, %f25, 0fB3A22168, %f26;
	fma.rn.f32 	%f67, %f25, 0fA7C234C5, %f27;
	abs.f32 	%f11, %f9;
	setp.ltu.f32 	%p6, %f11, 0f47CE4780;
	mov.u32 	%r92, %r96;
	mov.f32 	%f66, %f67;
	@%p6 bra 	$L__BB1_10;
	setp.neu.f32 	%p7, %f11, 0f7F800000;
	@%p7 bra 	$L__BB1_5;
	mov.f32 	%f30, 0f00000000;
	mul.rn.f32 	%f66, %f9, %f30;
	mov.b32 	%r92, 0;
	bra.uni 	$L__BB1_10;
$L__BB1_5:
	mov.b32 	%r5, %f9;
	mov.b64 	%rd48, 0;
	mov.b32 	%r89, 0;
	mov.u64 	%rd46, __cudart_i2opi_f;
	mov.u64 	%rd47, %rd2;
$L__BB1_6:
	.pragma "nounroll";
	ld.global.nc.u32 	%r45, [%rd46];
	shl.b32 	%r46, %r5, 8;
	or.b32  	%r47, %r46, -2147483648;
	mad.wide.u32 	%rd28, %r45, %r47, %rd48;
	shr.u64 	%rd48, %rd28, 32;
	st.local.u32 	[%rd47], %rd28;
	add.s32 	%r89, %r89, 1;
	add.s64 	%rd47, %rd47, 4;
	add.s64 	%rd46, %rd46, 4;
	setp.ne.s32 	%p8, %r89, 6;
	@%p8 bra 	$L__BB1_6;
	shr.u32 	%r48, %r5, 23;
	st.local.u32 	[%rd2+24], %rd48;
	and.b32  	%r8, %r48, 31;
	and.b32  	%r49, %r48, 224;
	add.s32 	%r50, %r49, -128;
	shr.u32 	%r51, %r50, 5;
	mul.wide.u32 	%rd29, %r51, 4;
	sub.s64 	%rd11, %rd2, %rd29;
	ld.local.u32 	%r90, [%rd11+24];
	ld.local.u32 	%r91, [%rd11+20];
	setp.eq.s32 	%p9, %r8, 0;
	@%p9 bra 	$L__BB1_9;
	shf.l.wrap.b32 	%r90, %r91, %r90, %r8;
	ld.local.u32 	%r52, [%rd11+16];
	shf.l.wrap.b32 	%r91, %r52, %r91, %r8;
$L__BB1_9:
	shr.u32 	%r53, %r90, 30;
	shf.l.wrap.b32 	%r54, %r91, %r90, 2;
	shl.b32 	%r55, %r91, 2;
	shr.u32 	%r56, %r54, 31;
	add.s32 	%r57, %r56, %r53;
	neg.s32 	%r58, %r57;
	setp.lt.s32 	%p10, %r5, 0;
	selp.b32 	%r92, %r58, %r57, %p10;
	xor.b32  	%r59, %r54, %r5;
	shr.s32 	%r60, %r54, 31;
	xor.b32  	%r61, %r60, %r54;
	xor.b32  	%r62, %r60, %r55;
	cvt.u64.u32 	%rd30, %r61;
	shl.b64 	%rd31, %rd30, 32;
	cvt.u64.u32 	%rd32, %r62;
	or.b64  	%rd33, %rd31, %rd32;
	cvt.rn.f64.s64 	%fd1, %rd33;
	mul.f64 	%fd2, %fd1, 0d3BF921FB54442D19;
	cvt.rn.f32.f64 	%f28, %fd2;
	neg.f32 	%f29, %f28;
	setp.lt.s32 	%p11, %r59, 0;
	selp.f32 	%f66, %f29, %f28, %p11;
$L__BB1_10:
	setp.ltu.f32 	%p12, %f11, 0f47CE4780;
	add.s32 	%r64, %r92, 1;
	mul.rn.f32 	%f31, %f66, %f66;
	and.b32  	%r65, %r92, 1;
	setp.eq.b32 	%p13, %r65, 1;
	selp.f32 	%f32, %f66, 0f3F800000, %p13;
	fma.rn.f32 	%f33, %f31, %f32, 0f00000000;
	fma.rn.f32 	%f34, %f31, 0f37CBAC00, 0fBAB607ED;
	selp.f32 	%f35, 0fB94D4153, %f34, %p13;
	selp.f32 	%f36, 0f3C0885E4, 0f3D2AAABB, %p13;
	fma.rn.f32 	%f37, %f35, %f31, %f36;
	selp.f32 	%f38, 0fBE2AAAA8, 0fBEFFFFFF, %p13;
	fma.rn.f32 	%f39, %f37, %f31, %f38;
	fma.rn.f32 	%f40, %f39, %f33, %f32;
	and.b32  	%r66, %r64, 2;
	setp.eq.s32 	%p14, %r66, 0;
	mov.f32 	%f41, 0f00000000;
	sub.f32 	%f42, %f41, %f40;
	selp.f32 	%f15, %f40, %f42, %p14;
	@%p12 bra 	$L__BB1_18;
	setp.neu.f32 	%p15, %f11, 0f7F800000;
	@%p15 bra 	$L__BB1_13;
	mov.f32 	%f45, 0f00000000;
	mul.rn.f32 	%f67, %f9, %f45;
	mov.b32 	%r96, 0;
	bra.uni 	$L__BB1_18;
$L__BB1_13:
	mov.b32 	%r17, %f9;
	shl.b32 	%r68, %r17, 8;
	or.b32  	%r18, %r68, -2147483648;
	mov.b64 	%rd49, 0;
	mov.b32 	%r93, 0;
$L__BB1_14:
	.pragma "nounroll";
	mul.wide.u32 	%rd35, %r93, 4;
	add.s64 	%rd37, %rd36, %rd35;
	ld.global.nc.u32 	%r69, [%rd37];
	mad.wide.u32 	%rd38, %r69, %r18, %rd49;
	shr.u64 	%rd49, %rd38, 32;
	add.s64 	%rd39, %rd1, %rd35;
	st.local.u32 	[%rd39], %rd38;
	add.s32 	%r93, %r93, 1;
	setp.ne.s32 	%p16, %r93, 6;
	@%p16 bra 	$L__BB1_14;
	shr.u32 	%r70, %r17, 23;
	st.local.u32 	[%rd1+24], %rd49;
	and.b32  	%r21, %r70, 31;
	and.b32  	%r71, %r70, 224;
	add.s32 	%r72, %r71, -128;
	shr.u32 	%r73, %r72, 5;
	mul.wide.u32 	%rd40, %r73, 4;
	sub.s64 	%rd14, %rd1, %rd40;
	ld.local.u32 	%r94, [%rd14+24];
	ld.local.u32 	%r95, [%rd14+20];
	setp.eq.s32 	%p17, %r21, 0;
	@%p17 bra 	$L__BB1_17;
	shf.l.wrap.b32 	%r94, %r95, %r94, %r21;
	ld.local.u32 	%r74, [%rd14+16];
	shf.l.wrap.b32 	%r95, %r74, %r95, %r21;
$L__BB1_17:
	shr.u32 	%r75, %r94, 30;
	shf.l.wrap.b32 	%r76, %r95, %r94, 2;
	shl.b32 	%r77, %r95, 2;
	shr.u32 	%r78, %r76, 31;
	add.s32 	%r79, %r78, %r75;
	neg.s32 	%r80, %r79;
	setp.lt.s32 	%p18, %r17, 0;
	selp.b32 	%r96, %r80, %r79, %p18;
	xor.b32  	%r81, %r76, %r17;
	shr.s32 	%r82, %r76, 31;
	xor.b32  	%r83, %r82, %r76;
	xor.b32  	%r84, %r82, %r77;
	cvt.u64.u32 	%rd41, %r83;
	shl.b64 	%rd42, %rd41, 32;
	cvt.u64.u32 	%rd43, %r84;
	or.b64  	%rd44, %rd42, %rd43;
	cvt.rn.f64.s64 	%fd3, %rd44;
	mul.f64 	%fd4, %fd3, 0d3BF921FB54442D19;
	cvt.rn.f32.f64 	%f43, %fd4;
	neg.f32 	%f44, %f43;
	setp.lt.s32 	%p19, %r81, 0;
	selp.f32 	%f67, %f44, %f43, %p19;
$L__BB1_18:
	mul.rn.f32 	%f46, %f67, %f67;
	and.b32  	%r86, %r96, 1;
	setp.eq.b32 	%p20, %r86, 1;
	selp.f32 	%f47, 0f3F800000, %f67, %p20;
	fma.rn.f32 	%f48, %f46, %f47, 0f00000000;
	fma.rn.f32 	%f49, %f46, 0f37CBAC00, 0fBAB607ED;
	selp.f32 	%f50, %f49, 0fB94D4153, %p20;
	selp.f32 	%f51, 0f3D2AAABB, 0f3C0885E4, %p20;
	fma.rn.f32 	%f52, %f50, %f46, %f51;
	selp.f32 	%f53, 0fBEFFFFFF, 0fBE2AAAA8, %p20;
	fma.rn.f32 	%f54, %f52, %f46, %f53;
	fma.rn.f32 	%f55, %f54, %f48, %f47;
	and.b32  	%r87, %r96, 2;
	setp.eq.s32 	%p21, %r87, 0;
	mov.f32 	%f56, 0f00000000;
	sub.f32 	%f57, %f56, %f55;
	selp.f32 	%f58, %f55, %f57, %p21;
	mul.f32 	%f59, %f8, %f58;
	fma.rn.f32 	%f60, %f7, %f15, %f59;
	add.f32 	%f65, %f65, %f60;
	st.global.f32 	[%rd4], %f65;
	mul.f32 	%f61, %f8, %f15;
	mul.f32 	%f62, %f7, %f58;
	sub.f32 	%f63, %f61, %f62;
	add.f32 	%f64, %f64, %f63;
	st.global.f32 	[%rd4+4], %f64;
	add.s32 	%r88, %r88, 1;
	setp.ne.s32 	%p22, %r88, %r33;
	@%p22 bra 	$L__BB1_2;
$L__BB1_19:
	ret;

}
	// .globl	_Z8revByRowP7ComplexS0_ii
.visible .entry _Z8revByRowP7ComplexS0_ii(
	.param .u64 .ptr .align 1 _Z8revByRowP7ComplexS0_ii_param_0,
	.param .u64 .ptr .align 1 _Z8revByRowP7ComplexS0_ii_param_1,
	.param .u32 _Z8revByRowP7ComplexS0_ii_param_2,
	.param .u32 _Z8revByRowP7ComplexS0_ii_param_3
)
{
	.local .align 4 .b8 	__local_depot2[28];
	.reg .b64 	%SP;
	.reg .b64 	%SPL;
	.reg .pred 	%p<23>;
	.reg .b32 	%r<98>;
	.reg .b32 	%f<70>;
	.reg .b64 	%rd<46>;
	.reg .b64 	%fd<5>;

	mov.u64 	%SPL, __local_depot2;
	ld.param.u64 	%rd15, [_Z8revByRowP7ComplexS0_ii_param_0];
	ld.param.u64 	%rd16, [_Z8revByRowP7ComplexS0_ii_param_1];
	ld.param.u32 	%r31, [_Z8revByRowP7ComplexS0_ii_param_2];
	ld.param.u32 	%r32, [_Z8revByRowP7ComplexS0_ii_param_3];
	add.u64 	%rd1, %SPL, 0;
	add.u64 	%rd2, %SPL, 0;
	mov.u32 	%r34, %tid.x;
	mov.u32 	%r35, %ctaid.x;
	mov.u32 	%r36, %ntid.x;
	mad.lo.s32 	%r1, %r35, %r36, %r34;
	mov.u32 	%r37, %tid.y;
	mov.u32 	%r38, %ctaid.y;
	mov.u32 	%r39, %ntid.y;
	mad.lo.s32 	%r40, %r38, %r39, %r37;
	mul.lo.s32 	%r2, %r31, %r40;
	setp.ge.s32 	%p1, %r1, %r31;
	setp.ge.s32 	%p2, %r40, %r32;
	or.pred  	%p3, %p1, %p2;
	setp.lt.s32 	%p4, %r31, 1;
	or.pred  	%p5, %p3, %p4;
	@%p5 bra 	$L__BB2_19;
	cvta.to.global.u64 	%rd19, %rd15;
	cvt.rn.f32.s32 	%f1, %r1;
	cvt.rn.f32.u32 	%f2, %r31;
	add.s32 	%r43, %r2, %r1;
	mul.wide.s32 	%rd20, %r43, 8;
	add.s64 	%rd3, %rd19, %rd20;
	ld.global.f32 	%f67, [%rd3];
	ld.global.f32 	%f66, [%rd3+4];
	cvta.to.global.u64 	%rd4, %rd16;
	mov.b32 	%r89, 0;
	mov.u64 	%rd33, __cudart_i2opi_f;
$L__BB2_2:
	add.s32 	%r44, %r89, %r2;
	mul.wide.u32 	%rd21, %r44, 8;
	add.s64 	%rd22, %rd4, %rd21;
	ld.global.f32 	%f7, [%rd22];
	ld.global.f32 	%f8, [%rd22+4];
	cvt.rn.f32.u32 	%f21, %r89;
	mul.f32 	%f22, %f21, 0f40C90FDB;
	mul.f32 	%f23, %f22, %f1;
	div.rn.f32 	%f9, %f23, %f2;
	mul.f32 	%f24, %f9, 0f3F22F983;
	cvt.rni.s32.f32 	%r97, %f24;
	cvt.rn.f32.s32 	%f25, %r97;
	fma.rn.f32 	%f26, %f25, 0fBFC90FDA, %f9;
	fma.rn.f32 	%f27, %f25, 0fB3A22168, %f26;
	fma.rn.f32 	%f69, %f25, 0fA7C234C5, %f27;
	abs.f32 	%f11, %f9;
	setp.ltu.f32 	%p6, %f11, 0f47CE4780;
	mov.u32 	%r93, %r97;
	mov.f32 	%f68, %f69;
	@%p6 bra 	$L__BB2_10;
	setp.neu.f32 	%p7, %f11, 0f7F800000;
	@%p7 bra 	$L__BB2_5;
	mov.f32 	%f30, 0f00000000;
	mul.rn.f32 	%f68, %f9, %f30;
	mov.b32 	%r93, 0;
	bra.uni 	$L__BB2_10;
$L__BB2_5:
	mov.b32 	%r5, %f9;
	mov.b64 	%rd44, 0;
	mov.b32 	%r90, 0;
	mov.u64 	%rd42, __cudart_i2opi_f;
	mov.u64 	%rd43, %rd2;
$L__BB2_6:
	.pragma "nounroll";
	ld.global.nc.u32 	%r46, [%rd42];
	shl.b32 	%r47, %r5, 8;
	or.b32  	%r48, %r47, -2147483648;
	mad.wide.u32 	%rd25, %r46, %r48, %rd44;
	shr.u64 	%rd44, %rd25, 32;
	st.local.u32 	[%rd43], %rd25;
	add.s32 	%r90, %r90, 1;
	add.s64 	%rd43, %rd43, 4;
	add.s64 	%rd42, %rd42, 4;
	setp.ne.s32 	%p8, %r90, 6;
	@%p8 bra 	$L__BB2_6;
	shr.u32 	%r49, %r5, 23;
	st.local.u32 	[%rd2+24], %rd44;
	and.b32  	%r8, %r49, 31;
	and.b32  	%r50, %r49, 224;
	add.s32 	%r51, %r50, -128;
	shr.u32 	%r52, %r51, 5;
	mul.wide.u32 	%rd26, %r52, 4;
	sub.s64 	%rd11, %rd2, %rd26;
	ld.local.u32 	%r91, [%rd11+24];
	ld.local.u32 	%r92, [%rd11+20];
	setp.eq.s32 	%p9, %r8, 0;
	@%p9 bra 	$L__BB2_9;
	shf.l.wrap.b32 	%r91, %r92, %r91, %r8;
	ld.local.u32 	%r53, [%rd11+16];
	shf.l.wrap.b32 	%r92, %r53, %r92, %r8;
$L__BB2_9:
	shr.u32 	%r54, %r91, 30;
	shf.l.wrap.b32 	%r55, %r92, %r91, 2;
	shl.b32 	%r56, %r92, 2;
	shr.u32 	%r57, %r55, 31;
	add.s32 	%r58, %r57, %r54;
	neg.s32 	%r59, %r58;
	setp.lt.s32 	%p10, %r5, 0;
	selp.b32 	%r93, %r59, %r58, %p10;
	xor.b32  	%r60, %r55, %r5;
	shr.s32 	%r61, %r55, 31;
	xor.b32  	%r62, %r61, %r55;
	xor.b32  	%r63, %r61, %r56;
	cvt.u64.u32 	%rd27, %r62;
	shl.b64 	%rd28, %rd27, 32;
	cvt.u64.u32 	%rd29, %r63;
	or.b64  	%rd30, %rd28, %rd29;
	cvt.rn.f64.s64 	%fd1, %rd30;
	mul.f64 	%fd2, %fd1, 0d3BF921FB54442D19;
	cvt.rn.f32.f64 	%f28, %fd2;
	neg.f32 	%f29, %f28;
	setp.lt.s32 	%p11, %r60, 0;
	selp.f32 	%f68, %f29, %f28, %p11;
$L__BB2_10:
	setp.ltu.f32 	%p12, %f11, 0f47CE4780;
	add.s32 	%r65, %r93, 1;
	mul.rn.f32 	%f31, %f68, %f68;
	and.b32  	%r66, %r93, 1;
	setp.eq.b32 	%p13, %r66, 1;
	selp.f32 	%f32, %f68, 0f3F800000, %p13;
	fma.rn.f32 	%f33, %f31, %f32, 0f00000000;
	fma.rn.f32 	%f34, %f31, 0f37CBAC00, 0fBAB607ED;
	selp.f32 	%f35, 0fB94D4153, %f34, %p13;
	selp.f32 	%f36, 0f3C0885E4, 0f3D2AAABB, %p13;
	fma.rn.f32 	%f37, %f35, %f31, %f36;
	selp.f32 	%f38, 0fBE2AAAA8, 0fBEFFFFFF, %p13;
	fma.rn.f32 	%f39, %f37, %f31, %f38;
	fma.rn.f32 	%f40, %f39, %f33, %f32;
	and.b32  	%r67, %r65, 2;
	setp.eq.s32 	%p14, %r67, 0;
	mov.f32 	%f41, 0f00000000;
	sub.f32 	%f42, %f41, %f40;
	selp.f32 	%f15, %f40, %f42, %p14;
	@%p12 bra 	$L__BB2_18;
	setp.neu.f32 	%p15, %f11, 0f7F800000;
	@%p15 bra 	$L__BB2_13;
	mov.f32 	%f45, 0f00000000;
	mul.rn.f32 	%f69, %f9, %f45;
	mov.b32 	%r97, 0;
	bra.uni 	$L__BB2_18;
$L__BB2_13:
	mov.b32 	%r17, %f9;
	shl.b32 	%r69, %r17, 8;
	or.b32  	%r18, %r69, -2147483648;
	mov.b64 	%rd45, 0;
	mov.b32 	%r94, 0;
$L__BB2_14:
	.pragma "nounroll";
	mul.wide.u32 	%rd32, %r94, 4;
	add.s64 	%rd34, %rd33, %rd32;
	ld.global.nc.u32 	%r70, [%rd34];
	mad.wide.u32 	%rd35, %r70, %r18, %rd45;
	shr.u64 	%rd45, %rd35, 32;
	add.s64 	%rd36, %rd1, %rd32;
	st.local.u32 	[%rd36], %rd35;
	add.s32 	%r94, %r94, 1;
	setp.ne.s32 	%p16, %r94, 6;
	@%p16 bra 	$L__BB2_14;
	shr.u32 	%r71, %r17, 23;
	st.local.u32 	[%rd1+24], %rd45;
	and.b32  	%r21, %r71, 31;
	and.b32  	%r72, %r71, 224;
	add.s32 	%r73, %r72, -128;
	shr.u32 	%r74, %r73, 5;
	mul.wide.u32 	%rd37, %r74, 4;
	sub.s64 	%rd14, %rd1, %rd37;
	ld.local.u32 	%r95, [%rd14+24];
	ld.local.u32 	%r96, [%rd14+20];
	setp.eq.s32 	%p17, %r21, 0;
	@%p17 bra 	$L__BB2_17;
	shf.l.wrap.b32 	%r95, %r96, %r95, %r21;
	ld.local.u32 	%r75, [%rd14+16];
	shf.l.wrap.b32 	%r96, %r75, %r96, %r21;
$L__BB2_17:
	shr.u32 	%r76, %r95, 30;
	shf.l.wrap.b32 	%r77, %r96, %r95, 2;
	shl.b32 	%r78, %r96, 2;
	shr.u32 	%r79, %r77, 31;
	add.s32 	%r80, %r79, %r76;
	neg.s32 	%r81, %r80;
	setp.lt.s32 	%p18, %r17, 0;
	selp.b32 	%r97, %r81, %r80, %p18;
	xor.b32  	%r82, %r77, %r17;
	shr.s32 	%r83, %r77, 31;
	xor.b32  	%r84, %r83, %r77;
	xor.b32  	%r85, %r83, %r78;
	cvt.u64.u32 	%rd38, %r84;
	shl.b64 	%rd39, %rd38, 32;
	cvt.u64.u32 	%rd40, %r85;
	or.b64  	%rd41, %rd39, %rd40;
	cvt.rn.f64.s64 	%fd3, %rd41;
	mul.f64 	%fd4, %fd3, 0d3BF921FB54442D19;
	cvt.rn.f32.f64 	%f43, %fd4;
	neg.f32 	%f44, %f43;
	setp.lt.s32 	%p19, %r82, 0;
	selp.f32 	%f69, %f44, %f43, %p19;
$L__BB2_18:
	mul.rn.f32 	%f46, %f69, %f69;
	and.b32  	%r87, %r97, 1;
	setp.eq.b32 	%p20, %r87, 1;
	selp.f32 	%f47, 0f3F800000, %f69, %p20;
	fma.rn.f32 	%f48, %f46, %f47, 0f00000000;
	fma.rn.f32 	%f49, %f46, 0f37CBAC00, 0fBAB607ED;
	selp.f32 	%f50, %f49, 0fB94D4153, %p20;
	selp.f32 	%f51, 0f3D2AAABB, 0f3C0885E4, %p20;
	fma.rn.f32 	%f52, %f50, %f46, %f51;
	selp.f32 	%f53, 0fBEFFFFFF, 0fBE2AAAA8, %p20;
	fma.rn.f32 	%f54, %f52, %f46, %f53;
	fma.rn.f32 	%f55, %f54, %f48, %f47;
	and.b32  	%r88, %r97, 2;
	setp.eq.s32 	%p21, %r88, 0;
	mov.f32 	%f56, 0f00000000;
	sub.f32 	%f57, %f56, %f55;
	selp.f32 	%f58, %f55, %f57, %p21;
	mul.f32 	%f59, %f7, %f15;
	mul.f32 	%f60, %f8, %f58;
	sub.f32 	%f61, %f59, %f60;
	div.rn.f32 	%f62, %f61, %f2;
	add.f32 	%f67, %f67, %f62;
	st.global.f32 	[%rd3], %f67;
	mul.f32 	%f63, %f7, %f58;
	fma.rn.f32 	%f64, %f8, %f15, %f63;
	div.rn.f32 	%f65, %f64, %f2;
	add.f32 	%f66, %f66, %f65;
	st.global.f32 	[%rd3+4], %f66;
	add.s32 	%r89, %r89, 1;
	setp.ne.s32 	%p22, %r89, %r31;
	@%p22 bra 	$L__BB2_2;
$L__BB2_19:
	ret;

}
	// .globl	_Z8revByColP7ComplexS0_ii
.visible .entry _Z8revByColP7ComplexS0_ii(
	.param .u64 .ptr .align 1 _Z8revByColP7ComplexS0_ii_param_0,
	.param .u64 .ptr .align 1 _Z8revByColP7ComplexS0_ii_param_1,
	.param .u32 _Z8revByColP7ComplexS0_ii_param_2,
	.param .u32 _Z8revByColP7ComplexS0_ii_param_3
)
{
	.local .align 4 .b8 	__local_depot3[28];
	.reg .b64 	%SP;
	.reg .b64 	%SPL;
	.reg .pred 	%p<23>;
	.reg .b32 	%r<97>;
	.reg .b32 	%f<70>;
	.reg .b64 	%rd<50>;
	.reg .b64 	%fd<5>;

	mov.u64 	%SPL, __local_depot3;
	ld.param.u64 	%rd15, [_Z8revByColP7ComplexS0_ii_param_0];
	ld.param.u32 	%r31, [_Z8revByColP7ComplexS0_ii_param_2];
	ld.param.u32 	%r33, [_Z8revByColP7ComplexS0_ii_param_3];
	add.u64 	%rd1, %SPL, 0;
	add.u64 	%rd2, %SPL, 0;
	mov.u32 	%r34, %tid.x;
	mov.u32 	%r35, %ctaid.x;
	mov.u32 	%r36, %ntid.x;
	mad.lo.s32 	%r1, %r35, %r36, %r34;
	mov.u32 	%r37, %tid.y;
	mov.u32 	%r38, %ctaid.y;
	mov.u32 	%r39, %ntid.y;
	mad.lo.s32 	%r40, %r38, %r39, %r37;
	setp.ge.s32 	%p1, %r1, %r31;
	setp.ge.s32 	%p2, %r40, %r33;
	or.pred  	%p3, %p1, %p2;
	setp.lt.s32 	%p4, %r33, 1;
	or.pred  	%p5, %p3, %p4;
	@%p5 bra 	$L__BB3_19;
	cvta.to.global.u64 	%rd19, %rd15;
	cvt.s64.s32 	%rd3, %r1;
	cvt.rn.f32.u32 	%f1, %r40;
	cvt.rn.f32.u32 	%f2, %r33;
	mad.lo.s32 	%r42, %r31, %r40, %r1;
	mul.wide.s32 	%rd20, %r42, 8;
	add.s64 	%rd4, %rd19, %rd20;
	ld.global.f32 	%f67, [%rd4];
	ld.global.f32 	%f66, [%rd4+4];
	mov.b32 	%r88, 0;
	mov.u64 	%rd36, __cudart_i2opi_f;
$L__BB3_2:
	ld.param.u64 	%rd45, [_Z8revByColP7ComplexS0_ii_param_1];
	mul.lo.s32 	%r43, %r88, %r31;
	cvt.s64.s32 	%rd21, %r43;
	add.s64 	%rd22, %rd21, %rd3;
	cvta.to.global.u64 	%rd23, %rd45;
	shl.b64 	%rd24, %rd22, 3;
	add.s64 	%rd25, %rd23, %rd24;
	ld.global.f32 	%f7, [%rd25];
	ld.global.f32 	%f8, [%rd25+4];
	cvt.rn.f32.u32 	%f21, %r88;
	mul.f32 	%f22, %f21, 0f40C90FDB;
	mul.f32 	%f23, %f22, %f1;
	div.rn.f32 	%f9, %f23, %f2;
	mul.f32 	%f24, %f9, 0f3F22F983;
	cvt.rni.s32.f32 	%r96, %f24;
	cvt.rn.f32.s32 	%f25, %r96;
	fma.rn.f32 	%f26, %f25, 0fBFC90FDA, %f9;
	fma.rn.f32 	%f27, %f25, 0fB3A22168, %f26;
	fma.rn.f32 	%f69, %f25, 0fA7C234C5, %f27;
	abs.f32 	%f11, %f9;
	setp.ltu.f32 	%p6, %f11, 0f47CE4780;
	mov.u32 	%r92, %r96;
	mov.f32 	%f68, %f69;
	@%p6 bra 	$L__BB3_10;
	setp.neu.f32 	%p7, %f11, 0f7F800000;
	@%p7 bra 	$L__BB3_5;
	mov.f32 	%f30, 0f00000000;
	mul.rn.f32 	%f68, %f9, %f30;
	mov.b32 	%r92, 0;
	bra.uni 	$L__BB3_10;
$L__BB3_5:
	mov.b32 	%r5, %f9;
	mov.b64 	%rd48, 0;
	mov.b32 	%r89, 0;
	mov.u64 	%rd46, __cudart_i2opi_f;
	mov.u64 	%rd47, %rd2;
$L__BB3_6:
	.pragma "nounroll";
	ld.global.nc.u32 	%r45, [%rd46];
	shl.b32 	%r46, %r5, 8;
	or.b32  	%r47, %r46, -2147483648;
	mad.wide.u32 	%rd28, %r45, %r47, %rd48;
	shr.u64 	%rd48, %rd28, 32;
	st.local.u32 	[%rd47], %rd28;
	add.s32 	%r89, %r89, 1;
	add.s64 	%rd47, %rd47, 4;
	add.s64 	%rd46, %rd46, 4;
	setp.ne.s32 	%p8, %r89, 6;
	@%p8 bra 	$L__BB3_6;
	shr.u32 	%r48, %r5, 23;
	st.local.u32 	[%rd2+24], %rd48;
	and.b32  	%r8, %r48, 31;
	and.b32  	%r49, %r48, 224;
	add.s32 	%r50, %r49, -128;
	shr.u32 	%r51, %r50, 5;
	mul.wide.u32 	%rd29, %r51, 4;
	sub.s64 	%rd11, %rd2, %rd29;
	ld.local.u32 	%r90, [%rd11+24];
	ld.local.u32 	%r91, [%rd11+20];
	setp.eq.s32 	%p9, %r8, 0;
	@%p9 bra 	$L__BB3_9;
	shf.l.wrap.b32 	%r90, %r91, %r90, %r8;
	ld.local.u32 	%r52, [%rd11+16];
	shf.l.wrap.b32 	%r91, %r52, %r91, %r8;
$L__BB3_9:
	shr.u32 	%r53, %r90, 30;
	shf.l.wrap.b32 	%r54, %r91, %r90, 2;
	shl.b32 	%r55, %r91, 2;
	shr.u32 	%r56, %r54, 31;
	add.s32 	%r57, %r56, %r53;
	neg.s32 	%r58, %r57;
	setp.lt.s32 	%p10, %r5, 0;
	selp.b32 	%r92, %r58, %r57, %p10;
	xor.b32  	%r59, %r54, %r5;
	shr.s32 	%r60, %r54, 31;
	xor.b32  	%r61, %r60, %r54;
	xor.b32  	%r62, %r60, %r55;
	cvt.u64.u32 	%rd30, %r61;
	shl.b64 	%rd31, %rd30, 32;
	cvt.u64.u32 	%rd32, %r62;
	or.b64  	%rd33, %rd31, %rd32;
	cvt.rn.f64.s64 	%fd1, %rd33;
	mul.f64 	%fd2, %fd1, 0d3BF921FB54442D19;
	cvt.rn.f32.f64 	%f28, %fd2;
	neg.f32 	%f29, %f28;
	setp.lt.s32 	%p11, %r59, 0;
	selp.f32 	%f68, %f29, %f28, %p11;
$L__BB3_10:
	setp.ltu.f32 	%p12, %f11, 0f47CE4780;
	add.s32 	%r64, %r92, 1;
	mul.rn.f32 	%f31, %f68, %f68;
	and.b32  	%r65, %r92, 1;
	setp.eq.b32 	%p13, %r65, 1;
	selp.f32 	%f32, %f68, 0f3F800000, %p13;
	fma.rn.f32 	%f33, %f31, %f32, 0f00000000;
	fma.rn.f32 	%f34, %f31, 0f37CBAC00, 0fBAB607ED;
	selp.f32 	%f35, 0fB94D4153, %f34, %p13;
	selp.f32 	%f36, 0f3C0885E4, 0f3D2AAABB, %p13;
	fma.rn.f32 	%f37, %f35, %f31, %f36;
	selp.f32 	%f38, 0fBE2AAAA8, 0fBEFFFFFF, %p13;
	fma.rn.f32 	%f39, %f37, %f31, %f38;
	fma.rn.f32 	%f40, %f39, %f33, %f32;
	and.b32  	%r66, %r64, 2;
	setp.eq.s32 	%p14, %r66, 0;
	mov.f32 	%f41, 0f00000000;
	sub.f32 	%f42, %f41, %f40;
	selp.f32 	%f15, %f40, %f42, %p14;
	@%p12 bra 	$L__BB3_18;
	setp.neu.f32 	%p15, %f11, 0f7F800000;
	@%p15 bra 	$L__BB3_13;
	mov.f32 	%f45, 0f00000000;
	mul.rn.f32 	%f69, %f9, %f45;
	mov.b32 	%r96, 0;
	bra.uni 	$L__BB3_18;
$L__BB3_13:
	mov.b32 	%r17, %f9;
	shl.b32 	%r68, %r17, 8;
	or.b32  	%r18, %r68, -2147483648;
	mov.b64 	%rd49, 0;
	mov.b32 	%r93, 0;
$L__BB3_14:
	.pragma "nounroll";
	mul.wide.u32 	%rd35, %r93, 4;
	add.s64 	%rd37, %rd36, %rd35;
	ld.global.nc.u32 	%r69, [%rd37];
	mad.wide.u32 	%rd38, %r69, %r18, %rd49;
	shr.u64 	%rd49, %rd38, 32;
	add.s64 	%rd39, %rd1, %rd35;
	st.local.u32 	[%rd39], %rd38;
	add.s32 	%r93, %r93, 1;
	setp.ne.s32 	%p16, %r93, 6;
	@%p16 bra 	$L__BB3_14;
	shr.u32 	%r70, %r17, 23;
	st.local.u32 	[%rd1+24], %rd49;
	and.b32  	%r21, %r70, 31;
	and.b32  	%r71, %r70, 224;
	add.s32 	%r72, %r71, -128;
	shr.u32 	%r73, %r72, 5;
	mul.wide.u32 	%rd40, %r73, 4;
	sub.s64 	%rd14, %rd1, %rd40;
	ld.local.u32 	%r94, [%rd14+24];
	ld.local.u32 	%r95, [%rd14+20];
	setp.eq.s32 	%p17, %r21, 0;
	@%p17 bra 	$L__BB3_17;
	shf.l.wrap.b32 	%r94, %r95, %r94, %r21;
	ld.local.u32 	%r74, [%rd14+16];
	shf.l.wrap.b32 	%r95, %r74, %r95, %r21;
$L__BB3_17:
	shr.u32 	%r75, %r94, 30;
	shf.l.wrap.b32 	%r76, %r95, %r94, 2;
	shl.b32 	%r77, %r95, 2;
	shr.u32 	%r78, %r76, 31;
	add.s32 	%r79, %r78, %r75;
	neg.s32 	%r80, %r79;
	setp.lt.s32 	%p18, %r17, 0;
	selp.b32 	%r96, %r80, %r79, %p18;
	xor.b32  	%r81, %r76, %r17;
	shr.s32 	%r82, %r76, 31;
	xor.b32  	%r83, %r82, %r76;
	xor.b32  	%r84, %r82, %r77;
	cvt.u64.u32 	%rd41, %r83;
	shl.b64 	%rd42, %rd41, 32;
	cvt.u64.u32 	%rd43, %r84;
	or.b64  	%rd44, %rd42, %rd43;
	cvt.rn.f64.s64 	%fd3, %rd44;
	mul.f64 	%fd4, %fd3, 0d3BF921FB54442D19;
	cvt.rn.f32.f64 	%f43, %fd4;
	neg.f32 	%f44, %f43;
	setp.lt.s32 	%p19, %r81, 0;
	selp.f32 	%f69, %f44, %f43, %p19;
$L__BB3_18:
	mul.rn.f32 	%f46, %f69, %f69;
	and.b32  	%r86, %r96, 1;
	setp.eq.b32 	%p20, %r86, 1;
	selp.f32 	%f47, 0f3F800000, %f69, %p20;
	fma.rn.f32 	%f48, %f46, %f47, 0f00000000;
	fma.rn.f32 	%f49, %f46, 0f37CBAC00, 0fBAB607ED;
	selp.f32 	%f50, %f49, 0fB94D4153, %p20;
	selp.f32 	%f51, 0f3D2AAABB, 0f3C0885E4, %p20;
	fma.rn.f32 	%f52, %f50, %f46, %f51;
	selp.f32 	%f53, 0fBEFFFFFF, 0fBE2AAAA8, %p20;
	fma.rn.f32 	%f54, %f52, %f46, %f53;
	fma.rn.f32 	%f55, %f54, %f48, %f47;
	and.b32  	%r87, %r96, 2;
	setp.eq.s32 	%p21, %r87, 0;
	mov.f32 	%f56, 0f00000000;
	sub.f32 	%f57, %f56, %f55;
	selp.f32 	%f58, %f55, %f57, %p21;
	mul.f32 	%f59, %f7, %f15;
	mul.f32 	%f60, %f8, %f58;
	sub.f32 	%f61, %f59, %f60;
	div.rn.f32 	%f62, %f61, %f2;
	add.f32 	%f67, %f67, %f62;
	st.global.f32 	[%rd4], %f67;
	mul.f32 	%f63, %f7, %f58;
	fma.rn.f32 	%f64, %f8, %f15, %f63;
	div.rn.f32 	%f65, %f64, %f2;
	add.f32 	%f66, %f66, %f65;
	st.global.f32 	[%rd4+4], %f66;
	add.s32 	%r88, %r88, 1;
	setp.ne.s32 	%p22, %r88, %r33;
	@%p22 bra 	$L__BB3_2;
$L__BB3_19:
	ret;

}


// ===== COMPILED SASS (sm_100) =====

	.target	sm_100

	.elftype	@"ET_EXEC"


//--------------------- .note.nv.tkinfo           --------------------------
	.section	.note.nv.tkinfo,"",@"SHT_NOTE"
	.sectionflags	@"SHF_NOTE_NV_TKINFO"
	.tkinfo
        /*0018*/ 	.word	0x00000002
        /*0030*/ 	.string	""
        /*0030*/ 	.string	"ptxas"
        /*0030*/ 	.string	"Cuda compilation tools, release 13.0, V13.0.88"
        /*0030*/ 	.string	"Build cuda_13.0.r13.0/compiler.36424714_0"
        /*0030*/ 	.string	"-arch sm_100 -m 64 "



//--------------------- .note.nv.cuinfo           --------------------------
	.section	.note.nv.cuinfo,"",@"SHT_NOTE"
	.sectionflags	@"SHF_NOTE_NV_CUINFO"
        /*0018*/ 	.short	0x0002
        /*001a*/ 	.short	0x0064
        /*001c*/ 	.short	0x0082
	.zero		2


//--------------------- .nv.info                  --------------------------
	.section	.nv.info,"",@"SHT_CUDA_INFO"
	.align	4


	//----- nvinfo : EIATTR_REGCOUNT
	.align		4
        /*0000*/ 	.byte	0x04, 0x2f
        /*0002*/ 	.short	(.L_2 - .L_1)
	.align		4
.L_1:
        /*0004*/ 	.word	index@(_Z10transByRowP7ComplexS0_ii)
        /*0008*/ 	.word	0x0000001c


	//----- nvinfo : EIATTR_FRAME_SIZE
	.align		4
.L_2:
        /*000c*/ 	.byte	0x04, 0x11
        /*000e*/ 	.short	(.L_4 - .L_3)
	.align		4
.L_3:
        /*0010*/ 	.word	index@($__internal_3_$__cuda_sm3x_div_rn_noftz_f32_slowpath)
        /*0014*/ 	.word	0x00000020


	//----- nvinfo : EIATTR_FRAME_SIZE
	.align		4
.L_4:
        /*0018*/ 	.byte	0x04, 0x11
        /*001a*/ 	.short	(.L_6 - .L_5)
	.align		4
.L_5:
        /*001c*/ 	.word	index@(_Z10transByRowP7ComplexS0_ii)
        /*0020*/ 	.word	0x00000020


	//----- nvinfo : EIATTR_REGCOUNT
	.align		4
.L_6:
        /*0024*/ 	.byte	0x04, 0x2f
        /*0026*/ 	.short	(.L_8 - .L_7)
	.align		4
.L_7:
        /*0028*/ 	.word	index@(_Z10transByColP7ComplexS0_ii)
        /*002c*/ 	.word	0x0000001c


	//----- nvinfo : EIATTR_FRAME_SIZE
	.align		4
.L_8:
        /*0030*/ 	.byte	0x04, 0x11
        /*0032*/ 	.short	(.L_10 - .L_9)
	.align		4
.L_9:
        /*0034*/ 	.word	index@($__internal_2_$__cuda_sm3x_div_rn_noftz_f32_slowpath)
        /*0038*/ 	.word	0x00000020


	//----- nvinfo : EIATTR_FRAME_SIZE
	.align		4
.L_10:
        /*003c*/ 	.byte	0x04, 0x11
        /*003e*/ 	.short	(.L_12 - .L_11)
	.align		4
.L_11:
        /*0040*/ 	.word	index@(_Z10transByColP7ComplexS0_ii)
        /*0044*/ 	.word	0x00000020


	//----- nvinfo : EIATTR_REGCOUNT
	.align		4
.L_12:
        /*0048*/ 	.byte	0x04, 0x2f
        /*004a*/ 	.short	(.L_14 - .L_13)
	.align		4
.L_13:
        /*004c*/ 	.word	index@(_Z8revByRowP7ComplexS0_ii)
        /*0050*/ 	.word	0x0000001c


	//----- nvinfo : EIATTR_FRAME_SIZE
	.align		4
.L_14:
        /*0054*/ 	.byte	0x04, 0x11
        /*0056*/ 	.short	(.L_16 - .L_15)
	.align		4
.L_15:
        /*0058*/ 	.word	index@($__internal_1_$__cuda_sm3x_div_rn_noftz_f32_slowpath)
        /*005c*/ 	.word	0x00000020


	//----- nvinfo : EIATTR_FRAME_SIZE
	.align		4
.L_16:
        /*0060*/ 	.byte	0x04, 0x11
        /*0062*/ 	.short	(.L_18 - .L_17)
	.align		4
.L_17:
        /*0064*/ 	.word	index@(_Z8revByRowP7ComplexS0_ii)
        /*0068*/ 	.word	0x00000020


	//----- nvinfo : EIATTR_REGCOUNT
	.align		4
.L_18:
        /*006c*/ 	.byte	0x04, 0x2f
        /*006e*/ 	.short	(.L_20 - .L_19)
	.align		4
.L_19:
        /*0070*/ 	.word	index@(_Z8revByColP7ComplexS0_ii)
        /*0074*/ 	.word	0x0000001c


	//----- nvinfo : EIATTR_FRAME_SIZE
	.align		4
.L_20:
        /*0078*/ 	.byte	0x04, 0x11
        /*007a*/ 	.short	(.L_22 - .L_21)
	.align		4
.L_21:
        /*007c*/ 	.word	index@($__internal_0_$__cuda_sm3x_div_rn_noftz_f32_slowpath)
        /*0080*/ 	.word	0x00000020


	//----- nvinfo : EIATTR_FRAME_SIZE
	.align		4
.L_22:
        /*0084*/ 	.byte	0x04, 0x11
        /*0086*/ 	.short	(.L_24 - .L_23)
	.align		4
.L_23:
        /*0088*/ 	.word	index@(_Z8revByColP7ComplexS0_ii)
        /*008c*/ 	.word	0x00000020


	//----- nvinfo : EIATTR_MIN_STACK_SIZE
	.align		4
.L_24:
        /*0090*/ 	.byte	0x04, 0x12
        /*0092*/ 	.short	(.L_26 - .L_25)
	.align		4
.L_25:
        /*0094*/ 	.word	index@(_Z8revByColP7ComplexS0_ii)
        /*0098*/ 	.word	0x00000020


	//----- nvinfo : EIATTR_MIN_STACK_SIZE
	.align		4
.L_26:
        /*009c*/ 	.byte	0x04, 0x12
        /*009e*/ 	.short	(.L_28 - .L_27)
	.align		4
.L_27:
        /*00a0*/ 	.word	index@(_Z8revByRowP7ComplexS0_ii)
        /*00a4*/ 	.word	0x00000020


	//----- nvinfo : EIATTR_MIN_STACK_SIZE
	.align		4
.L_28:
        /*00a8*/ 	.byte	0x04, 0x12
        /*00aa*/ 	.short	(.L_30 - .L_29)
	.align		4
.L_29:
        /*00ac*/ 	.word	index@(_Z10transByColP7ComplexS0_ii)
        /*00b0*/ 	.word	0x00000020


	//----- nvinfo : EIATTR_MIN_STACK_SIZE
	.align		4
.L_30:
        /*00b4*/ 	.byte	0x04, 0x12
        /*00b6*/ 	.short	(.L_32 - .L_31)
	.align		4
.L_31:
        /*00b8*/ 	.word	index@(_Z10transByRowP7ComplexS0_ii)
        /*00bc*/ 	.word	0x00000020
.L_32:


//--------------------- .nv.compat                --------------------------
	.section	.nv.compat,"",@"SHT_CUDA_COMPAT_INFO"
	.align	4
        /*0000*/ 	.byte	0x02, 0x09, 0x00, 0x00, 0x02, 0x02, 0x01, 0x00, 0x02, 0x05, 0x05, 0x00, 0x03, 0x07, 0x01, 0x01
        /*0010*/ 	.byte	0x02, 0x03, 0x00, 0x00, 0x02, 0x06, 0x01, 0x00, 0x04, 0x0b, 0x08, 0x00, 0x01, 0x00, 0x00, 0x00
        /*0020*/ 	.byte	0x00, 0x00, 0x00, 0x00


//--------------------- .nv.info._Z8revByColP7ComplexS0_ii --------------------------
	.section	.nv.info._Z8revByColP7ComplexS0_ii,"",@"SHT_CUDA_INFO"
	.sectionflags	@""
	.align	4


	//----- nvinfo : EIATTR_CUDA_API_VERSION
	.align		4
        /*0000*/ 	.byte	0x04, 0x37
        /*0002*/ 	.short	(.L_34 - .L_33)
.L_33:
        /*0004*/ 	.word	0x00000082


	//----- nvinfo : EIATTR_KPARAM_INFO
	.align		4
.L_34:
        /*0008*/ 	.byte	0x04, 0x17
        /*000a*/ 	.short	(.L_36 - .L_35)
.L_35:
        /*000c*/ 	.word	0x00000000
        /*0010*/ 	.short	0x0003
        /*0012*/ 	.short	0x0014
        /*0014*/ 	.byte	0x00, 0xf0, 0x11, 0x00


	//----- nvinfo : EIATTR_KPARAM_INFO
	.align		4
.L_36:
        /*0018*/ 	.byte	0x04, 0x17
        /*001a*/ 	.short	(.L_38 - .L_37)
.L_37:
        /*001c*/ 	.word	0x00000000
        /*0020*/ 	.short	0x0002
        /*0022*/ 	.short	0x0010
        /*0024*/ 	.byte	0x00, 0xf0, 0x11, 0x00


	//----- nvinfo : EIATTR_KPARAM_INFO
	.align		4
.L_38:
        /*0028*/ 	.byte	0x04, 0x17
        /*002a*/ 	.short	(.L_40 - .L_39)
.L_39:
        /*002c*/ 	.word	0x00000000
        /*0030*/ 	.short	0x0001
        /*0032*/ 	.short	0x0008
        /*0034*/ 	.byte	0x00, 0xf5, 0x21, 0x00


	//----- nvinfo : EIATTR_KPARAM_INFO
	.align		4
.L_40:
        /*0038*/ 	.byte	0x04, 0x17
        /*003a*/ 	.short	(.L_42 - .L_41)
.L_41:
        /*003c*/ 	.word	0x00000000
        /*0040*/ 	.short	0x0000
        /*0042*/ 	.short	0x0000
        /*0044*/ 	.byte	0x00, 0xf5, 0x21, 0x00


	//----- nvinfo : EIATTR_SPARSE_MMA_MASK
	.align		4
.L_42:
        /*0048*/ 	.byte	0x03, 0x50
        /*004a*/ 	.short	0x0000


	//----- nvinfo : EIATTR_MAXREG_COUNT
	.align		4
        /*004c*/ 	.byte	0x03, 0x1b
        /*004e*/ 	.short	0x00ff


	//----- nvinfo : EIATTR_MERCURY_ISA_VERSION
	.align		4
        /*0050*/ 	.byte	0x03, 0x5f
        /*0052*/ 	.short	0x0101


	//----- nvinfo : EIATTR_VRC_CTA_INIT_COUNT
	.align		4
        /*0054*/ 	.byte	0x02, 0x4a
	.zero		1
	.zero		1


	//----- nvinfo : EIATTR_EXIT_INSTR_OFFSETS
	.align		4
        /*0058*/ 	.byte	0x04, 0x1c
        /*005a*/ 	.short	(.L_44 - .L_43)


	//   ....[0]....
.L_43:
        /*005c*/ 	.word	0x000000e0


	//   ....[1]....
        /*0060*/ 	.word	0x00000f10


	//----- nvinfo : EIATTR_CRS_STACK_SIZE
	.align		4
.L_44:
        /*0064*/ 	.byte	0x04, 0x1e
        /*0066*/ 	.short	(.L_46 - .L_45)
.L_45:
        /*0068*/ 	.word	0x00000000


	//----- nvinfo : EIATTR_CBANK_PARAM_SIZE
	.align		4
.L_46:
        /*006c*/ 	.byte	0x03, 0x19
        /*006e*/ 	.short	0x0018


	//----- nvinfo : EIATTR_PARAM_CBANK
	.align		4
        /*0070*/ 	.byte	0x04, 0x0a
        /*0072*/ 	.short	(.L_48 - .L_47)
	.align		4
.L_47:
        /*0074*/ 	.word	index@(.nv.constant0._Z8revByColP7ComplexS0_ii)
        /*0078*/ 	.short	0x0380
        /*007a*/ 	.short	0x0018


	//----- nvinfo : EIATTR_SW_WAR
	.align		4
.L_48:
        /*007c*/ 	.byte	0x04, 0x36
        /*007e*/ 	.short	(.L_50 - .L_49)
.L_49:
        /*0080*/ 	.word	0x00000008
.L_50:


//--------------------- .nv.info._Z8revByRowP7ComplexS0_ii --------------------------
	.section	.nv.info._Z8revByRowP7ComplexS0_ii,"",@"SHT_CUDA_INFO"
	.sectionflags	@""
	.align	4


	//----- nvinfo : EIATTR_CUDA_API_VERSION
	.align		4
        /*0000*/ 	.byte	0x04, 0x37
        /*0002*/ 	.short	(.L_52 - .L_51)
.L_51:
        /*0004*/ 	.word	0x00000082


	//----- nvinfo : EIATTR_KPARAM_INFO
	.align		4
.L_52:
        /*0008*/ 	.byte	0x04, 0x17
        /*000a*/ 	.short	(.L_54 - .L_53)
.L_53:
        /*000c*/ 	.word	0x00000000
        /*0010*/ 	.short	0x0003
        /*0012*/ 	.short	0x0014
        /*0014*/ 	.byte	0x00, 0xf0, 0x11, 0x00


	//----- nvinfo : EIATTR_KPARAM_INFO
	.align		4
.L_54:
        /*0018*/ 	.byte	0x04, 0x17
        /*001a*/ 	.short	(.L_56 - .L_55)
.L_55:
        /*001c*/ 	.word	0x00000000
        /*0020*/ 	.short	0x0002
        /*0022*/ 	.short	0x0010
        /*0024*/ 	.byte	0x00, 0xf0, 0x11, 0x00


	//----- nvinfo : EIATTR_KPARAM_INFO
	.align		4
.L_56:
        /*0028*/ 	.byte	0x04, 0x17
        /*002a*/ 	.short	(.L_58 - .L_57)
.L_57:
        /*002c*/ 	.word	0x00000000
        /*0030*/ 	.short	0x0001
        /*0032*/ 	.short	0x0008
        /*0034*/ 	.byte	0x00, 0xf5, 0x21, 0x00


	//----- nvinfo : EIATTR_KPARAM_INFO
	.align		4
.L_58:
        /*0038*/ 	.byte	0x04, 0x17
        /*003a*/ 	.short	(.L_60 - .L_59)
.L_59:
        /*003c*/ 	.word	0x00000000
        /*0040*/ 	.short	0x0000
        /*0042*/ 	.short	0x0000
        /*0044*/ 	.byte	0x00, 0xf5, 0x21, 0x00


	//----- nvinfo : EIATTR_SPARSE_MMA_MASK
	.align		4
.L_60:
        /*0048*/ 	.byte	0x03, 0x50
        /*004a*/ 	.short	0x0000


	//----- nvinfo : EIATTR_MAXREG_COUNT
	.align		4
        /*004c*/ 	.byte	0x03, 0x1b
        /*004e*/ 	.short	0x00ff


	//----- nvinfo : EIATTR_MERCURY_ISA_VERSION
	.align		4
        /*0050*/ 	.byte	0x03, 0x5f
        /*0052*/ 	.short	0x0101


	//----- nvinfo : EIATTR_VRC_CTA_INIT_COUNT
	.align		4
        /*0054*/ 	.byte	0x02, 0x4a
	.zero		1
	.zero		1


	//----- nvinfo : EIATTR_EXIT_INSTR_OFFSETS
	.align		4
        /*0058*/ 	.byte	0x04, 0x1c
        /*005a*/ 	.short	(.L_62 - .L_61)


	//   ....[0]....
.L_61:
        /*005c*/ 	.word	0x000000e0


	//   ....[1]....
        /*0060*/ 	.word	0x00000ed0


	//----- nvinfo : EIATTR_CRS_STACK_SIZE
	.align		4
.L_62:
        /*0064*/ 	.byte	0x04, 0x1e
        /*0066*/ 	.short	(.L_64 - .L_63)
.L_63:
        /*0068*/ 	.word	0x00000000


	//----- nvinfo : EIATTR_CBANK_PARAM_SIZE
	.align		4
.L_64:
        /*006c*/ 	.byte	0x03, 0x19
        /*006e*/ 	.short	0x0018


	//----- nvinfo : EIATTR_PARAM_CBANK
	.align		4
        /*0070*/ 	.byte	0x04, 0x0a
        /*0072*/ 	.short	(.L_66 - .L_65)
	.align		4
.L_65:
        /*0074*/ 	.word	index@(.nv.constant0._Z8revByRowP7ComplexS0_ii)
        /*0078*/ 	.short	0x0380
        /*007a*/ 	.short	0x0018


	//----- nvinfo : EIATTR_SW_WAR
	.align		4
.L_66:
        /*007c*/ 	.byte	0x04, 0x36
        /*007e*/ 	.short	(.L_68 - .L_67)
.L_67:
        /*0080*/ 	.word	0x00000008
.L_68:


//--------------------- .nv.info._Z10transByColP7ComplexS0_ii --------------------------
	.section	.nv.info._Z10transByColP7ComplexS0_ii,"",@"SHT_CUDA_INFO"
	.sectionflags	@""
	.align	4


	//----- nvinfo : EIATTR_CUDA_API_VERSION
	.align		4
        /*0000*/ 	.byte	0x04, 0x37
        /*0002*/ 	.short	(.L_70 - .L_69)
.L_69:
        /*0004*/ 	.word	0x00000082


	//----- nvinfo : EIATTR_KPARAM_INFO
	.align		4
.L_70:
        /*0008*/ 	.byte	0x04, 0x17
        /*000a*/ 	.short	(.L_72 - .L_71)
.L_71:
        /*000c*/ 	.word	0x00000000
        /*0010*/ 	.short	0x0003
        /*0012*/ 	.short	0x0014
        /*0014*/ 	.byte	0x00, 0xf0, 0x11, 0x00


	//----- nvinfo : EIATTR_KPARAM_INFO
	.align		4
.L_72:
        /*0018*/ 	.byte	0x04, 0x17
        /*001a*/ 	.short	(.L_74 - .L_73)
.L_73:
        /*001c*/ 	.word	0x00000000
        /*0020*/ 	.short	0x0002
        /*0022*/ 	.short	0x0010
        /*0024*/ 	.byte	0x00, 0xf0, 0x11, 0x00


	//----- nvinfo : EIATTR_KPARAM_INFO
	.align		4
.L_74:
        /*0028*/ 	.byte	0x04, 0x17
        /*002a*/ 	.short	(.L_76 - .L_75)
.L_75:
        /*002c*/ 	.word	0x00000000
        /*0030*/ 	.short	0x0001
        /*0032*/ 	.short	0x0008
        /*0034*/ 	.byte	0x00, 0xf5, 0x21, 0x00


	//----- nvinfo : EIATTR_KPARAM_INFO
	.align		4
.L_76:
        /*0038*/ 	.byte	0x04, 0x17
        /*003a*/ 	.short	(.L_78 - .L_77)
.L_77:
        /*003c*/ 	.word	0x00000000
        /*0040*/ 	.short	0x0000
        /*0042*/ 	.short	0x0000
        /*0044*/ 	.byte	0x00, 0xf5, 0x21, 0x00


	//----- nvinfo : EIATTR_SPARSE_MMA_MASK
	.align		4
.L_78:
        /*0048*/ 	.byte	0x03, 0x50
        /*004a*/ 	.short	0x0000


	//----- nvinfo : EIATTR_MAXREG_COUNT
	.align		4
        /*004c*/ 	.byte	0x03, 0x1b
        /*004e*/ 	.short	0x00ff


	//----- nvinfo : EIATTR_MERCURY_ISA_VERSION
	.align		4
        /*0050*/ 	.byte	0x03, 0x5f
        /*0052*/ 	.short	0x0101


	//----- nvinfo : EIATTR_VRC_CTA_INIT_COUNT
	.align		4
        /*0054*/ 	.byte	0x02, 0x4a
	.zero		1
	.zero		1


	//----- nvinfo : EIATTR_EXIT_INSTR_OFFSETS
	.align		4
        /*0058*/ 	.byte	0x04, 0x1c
        /*005a*/ 	.short	(.L_80 - .L_79)


	//   ....[0]....
.L_79:
        /*005c*/ 	.word	0x000000e0


	//   ....[1]....
        /*0060*/ 	.word	0x00000d80


	//----- nvinfo : EIATTR_CRS_STACK_SIZE
	.align		4
.L_80:
        /*0064*/ 	.byte	0x04, 0x1e
        /*0066*/ 	.short	(.L_82 - .L_81)
.L_81:
        /*0068*/ 	.word	0x00000000


	//----- nvinfo : EIATTR_CBANK_PARAM_SIZE
	.align		4
.L_82:
        /*006c*/ 	.byte	0x03, 0x19
        /*006e*/ 	.short	0x0018


	//----- nvinfo : EIATTR_PARAM_CBANK
	.align		4
        /*0070*/ 	.byte	0x04, 0x0a
        /*0072*/ 	.short	(.L_84 - .L_83)
	.align		4
.L_83:
        /*0074*/ 	.word	index@(.nv.constant0._Z10transByColP7ComplexS0_ii)
        /*0078*/ 	.short	0x0380
        /*007a*/ 	.short	0x0018


	//----- nvinfo : EIATTR_SW_WAR
	.align		4
.L_84:
        /*007c*/ 	.byte	0x04, 0x36
        /*007e*/ 	.short	(.L_86 - .L_85)
.L_85:
        /*0080*/ 	.word	0x00000008
.L_86:


//--------------------- .nv.info._Z10transByRowP7ComplexS0_ii --------------------------
	.section	.nv.info._Z10transByRowP7ComplexS0_ii,"",@"SHT_CUDA_INFO"
	.sectionflags	@""
	.align	4


	//----- nvinfo : EIATTR_CUDA_API_VERSION
	.align		4
        /*0000*/ 	.byte	0x04, 0x37
        /*0002*/ 	.short	(.L_88 - .L_87)
.L_87:
        /*0004*/ 	.word	0x00000082


	//----- nvinfo : EIATTR_KPARAM_INFO
	.align		4
.L_88:
        /*0008*/ 	.byte	0x04, 0x17
        /*000a*/ 	.short	(.L_90 - .L_89)
.L_89:
        /*000c*/ 	.word	0x00000000
        /*0010*/ 	.short	0x0003
        /*0012*/ 	.short	0x0014
        /*0014*/ 	.byte	0x00, 0xf0, 0x11, 0x00


	//----- nvinfo : EIATTR_KPARAM_INFO
	.align		4
.L_90:
        /*0018*/ 	.byte	0x04, 0x17
        /*001a*/ 	.short	(.L_92 - .L_91)
.L_91:
        /*001c*/ 	.word	0x00000000
        /*0020*/ 	.short	0x0002
        /*0022*/ 	.short	0x0010
        /*0024*/ 	.byte	0x00, 0xf0, 0x11, 0x00


	//----- nvinfo : EIATTR_KPARAM_INFO
	.align		4
.L_92:
        /*0028*/ 	.byte	0x04, 0x17
        /*002a*/ 	.short	(.L_94 - .L_93)
.L_93:
        /*002c*/ 	.word	0x00000000
        /*0030*/ 	.short	0x0001
        /*0032*/ 	.short	0x0008
        /*0034*/ 	.byte	0x00, 0xf5, 0x21, 0x00


	//----- nvinfo : EIATTR_KPARAM_INFO
	.align		4
.L_94:
        /*0038*/ 	.byte	0x04, 0x17
        /*003a*/ 	.short	(.L_96 - .L_95)
.L_95:
        /*003c*/ 	.word	0x00000000
        /*0040*/ 	.short	0x0000
        /*0042*/ 	.short	0x0000
        /*0044*/ 	.byte	0x00, 0xf5, 0x21, 0x00


	//----- nvinfo : EIATTR_SPARSE_MMA_MASK
	.align		4
.L_96:
        /*0048*/ 	.byte	0x03, 0x50
        /*004a*/ 	.short	0x0000


	//----- nvinfo : EIATTR_MAXREG_COUNT
	.align		4
        /*004c*/ 	.byte	0x03, 0x1b
        /*004e*/ 	.short	0x00ff


	//----- nvinfo : EIATTR_MERCURY_ISA_VERSION
	.align		4
        /*0050*/ 	.byte	0x03, 0x5f
        /*0052*/ 	.short	0x0101


	//----- nvinfo : EIATTR_VRC_CTA_INIT_COUNT
	.align		4
        /*0054*/ 	.byte	0x02, 0x4a
	.zero		1
	.zero		1


	//----- nvinfo : EIATTR_EXIT_INSTR_OFFSETS
	.align		4
        /*0058*/ 	.byte	0x04, 0x1c
        /*005a*/ 	.short	(.L_98 - .L_97)


	//   ....[0]....
.L_97:
        /*005c*/ 	.word	0x000000e0


	//   ....[1]....
        /*0060*/ 	.word	0x00000d40


	//----- nvinfo : EIATTR_CRS_STACK_SIZE
	.align		4
.L_98:
        /*0064*/ 	.byte	0x04, 0x1e
        /*0066*/ 	.short	(.L_100 - .L_99)
.L_99:
        /*0068*/ 	.word	0x00000000


	//----- nvinfo : EIATTR_CBANK_PARAM_SIZE
	.align		4
.L_100:
        /*006c*/ 	.byte	0x03, 0x19
        /*006e*/ 	.short	0x0018


	//----- nvinfo : EIATTR_PARAM_CBANK
	.align		4
        /*0070*/ 	.byte	0x04, 0x0a
        /*0072*/ 	.short	(.L_102 - .L_101)
	.align		4
.L_101:
        /*0074*/ 	.word	index@(.nv.constant0._Z10transByRowP7ComplexS0_ii)
        /*0078*/ 	.short	0x0380
        /*007a*/ 	.short	0x0018


	//----- nvinfo : EIATTR_SW_WAR
	.align		4
.L_102:
        /*007c*/ 	.byte	0x04, 0x36
        /*007e*/ 	.short	(.L_104 - .L_103)
.L_103:
        /*0080*/ 	.word	0x00000008
.L_104:


//--------------------- .nv.callgraph             --------------------------
	.section	.nv.callgraph,"",@"SHT_CUDA_CALLGRAPH"
	.align	4
	.sectionentsize	8
	.align		4
        /*0000*/ 	.word	0x00000000
	.align		4
        /*0004*/ 	.word	0xffffffff
	.align		4
        /*0008*/ 	.word	0x00000000
	.align		4
        /*000c*/ 	.word	0xfffffffe
	.align		4
        /*0010*/ 	.word	0x00000000
	.align		4
        /*0014*/ 	.word	0xfffffffd
	.align		4
        /*0018*/ 	.word	0x00000000
	.align		4
        /*001c*/ 	.word	0xfffffffc


//--------------------- .nv.constant4             --------------------------
	.section	.nv.constant4,"a",@progbits
	.align	8
	.align		8
.nv.constant4:
        /*0000*/ 	.dword	__cudart_i2opi_f


//--------------------- .text._Z8revByColP7ComplexS0_ii --------------------------
	.section	.text._Z8revByColP7ComplexS0_ii,"ax",@progbits
	.align	128
        .global         _Z8revByColP7ComplexS0_ii
        .type           _Z8revByColP7ComplexS0_ii,@function
        .size           _Z8revByColP7ComplexS0_ii,(.L_x_92 - _Z8revByColP7ComplexS0_ii)
        .other          _Z8revByColP7ComplexS0_ii,@"STO_CUDA_ENTRY STV_DEFAULT"
_Z8revByColP7ComplexS0_ii:
.text._Z8revByColP7ComplexS0_ii:
[----:B------:R-:W0:Y:S01]  /*0000*/  LDC R1, c[0x0][0x37c] ;  /* 0x0000df00ff017b82 */ /* 0x000e220000000800 */
[----:B------:R-:W1:Y:S07]  /*0010*/  S2R R10, SR_TID.Y ;  /* 0x00000000000a7919 */ /* 0x000e6e0000002200 */
[----:B------:R-:W2:Y:S01]  /*0020*/  LDC R0, c[0x0][0x360] ;  /* 0x0000d800ff007b82 */ /* 0x000ea20000000800 */
[----:B0-----:R-:W-:Y:S01]  /*0030*/  VIADD R1, R1, 0xffffffe0 ;  /* 0xffffffe001017836 */ /* 0x001fe20000000000 */
[----:B------:R-:W2:Y:S06]  /*0040*/  S2R R9, SR_TID.X ;  /* 0x0000000000097919 */ /* 0x000eac0000002100 */
[----:B------:R-:W1:Y:S08]  /*0050*/  S2UR UR5, SR_CTAID.Y ;  /* 0x00000000000579c3 */ /* 0x000e700000002600 */
[----:B------:R-:W1:Y:S08]  /*0060*/  LDC R3, c[0x0][0x364] ;  /* 0x0000d900ff037b82 */ /* 0x000e700000000800 */
[----:B------:R-:W2:Y:S08]  /*0070*/  S2UR UR4, SR_CTAID.X ;  /* 0x00000000000479c3 */ /* 0x000eb00000002500 */
[----:B------:R-:W0:Y:S01]  /*0080*/  LDC.64 R4, c[0x0][0x390] ;  /* 0x0000e400ff047b82 */ /* 0x000e220000000a00 */
[----:B-1----:R-:W-:-:S02]  /*0090*/  IMAD R10, R3, UR5, R10 ;  /* 0x00000005030a7c24 */ /* 0x002fc4000f8e020a */
[----:B--2---:R-:W-:-:S03]  /*00a0*/  IMAD R9, R0, UR4, R9 ;  /* 0x0000000400097c24 */ /* 0x004fc6000f8e0209 */
[----:B0-----:R-:W-:-:S04]  /*00b0*/  ISETP.GE.AND P0, PT, R10, R5, PT ;  /* 0x000000050a00720c */ /* 0x001fc80003f06270 */
[----:B------:R-:W-:-:S04]  /*00c0*/  ISETP.GE.OR P0, PT, R9, R4, P0 ;  /* 0x000000040900720c */ /* 0x000fc80000706670 */
[----:B------:R-:W-:-:S13]  /*00d0*/  ISETP.LT.OR P0, PT, R5, 0x1, P0 ;  /* 0x000000010500780c */ /* 0x000fda0000701670 */
[----:B------:R-:W-:Y:S05]  /*00e0*/  @P0 EXIT ;  /* 0x000000000000094d */ /* 0x000fea0003800000 */
[----:B------:R-:W0:Y:S01]  /*00f0*/  LDC.64 R6, c[0x0][0x380] ;  /* 0x0000e000ff067b82 */ /* 0x000e220000000a00 */
[----:B------:R-:W1:Y:S01]  /*0100*/  LDCU.64 UR8, c[0x0][0x358] ;  /* 0x00006b00ff0877ac */ /* 0x000e620008000a00 */
[----:B------:R-:W-:-:S04]  /*0110*/  IMAD R3, R10, R4, R9 ;  /* 0x000000040a037224 */ /* 0x000fc800078e0209 */
[----:B0-----:R-:W-:-:S05]  /*0120*/  IMAD.WIDE R6, R3, 0x8, R6 ;  /* 0x0000000803067825 */ /* 0x001fca00078e0206 */
[----:B-1----:R0:W5:Y:S04]  /*0130*/  LDG.E R11, desc[UR8][R6.64] ;  /* 0x00000008060b7981 */ /* 0x002168000c1e1900 */
[----:B------:R0:W5:Y:S01]  /*0140*/  LDG.E R13, desc[UR8][R6.64+0x4] ;  /* 0x00000408060d7981 */ /* 0x000162000c1e1900 */
[----:B------:R-:W-:Y:S01]  /*0150*/  I2FP.F32.U32 R8, R5 ;  /* 0x0000000500087245 */ /* 0x000fe20000201000 */
[----:B------:R-:W-:Y:S01]  /*0160*/  UMOV UR4, URZ ;  /* 0x000000ff00047c82 */ /* 0x000fe20008000000 */
[----:B------:R-:W-:-:S07]  /*0170*/  I2FP.F32.U32 R10, R10 ;  /* 0x0000000a000a7245 */ /* 0x000fce0000201000 */
.L_x_12:
[----:B-1----:R-:W1:Y:S01]  /*0180*/  LDCU.64 UR6, c[0x0][0x390] ;  /* 0x00007200ff0677ac */ /* 0x002e620008000a00 */
[----:B------:R-:W2:Y:S01]  /*0190*/  LDCU.64 UR10, c[0x0][0x388] ;  /* 0x00007100ff0a77ac */ /* 0x000ea20008000a00 */
[----:B------:R-:W3:Y:S01]  /*01a0*/  MUFU.RCP R15, R8 ;  /* 0x00000008000f7308 */ /* 0x000ee20000001000 */
[----:B-1----:R-:W-:-:S04]  /*01b0*/  UIMAD UR5, UR4, UR6, URZ ;  /* 0x00000006040572a4 */ /* 0x002fc8000f8e02ff */
[----:B------:R-:W-:Y:S02]  /*01c0*/  USHF.R.S32.HI UR6, URZ, 0x1f, UR5 ;  /* 0x0000001fff067899 */ /* 0x000fe40008011405 */
[----:B------:R-:W-:-:S04]  /*01d0*/  IADD3 R0, P0, PT, R9, UR5, RZ ;  /* 0x0000000509007c10 */ /* 0x000fc8000ff1e0ff */
[----:B------:R-:W-:Y:S02]  /*01e0*/  LEA.HI.X.SX32 R3, R9, UR6, 0x1, P0 ;  /* 0x0000000609037c11 */ /* 0x000fe400080f0eff */
[----:B--2---:R-:W-:-:S04]  /*01f0*/  LEA R2, P0, R0, UR10, 0x3 ;  /* 0x0000000a00027c11 */ /* 0x004fc8000f8018ff */
[----:B------:R-:W-:Y:S02]  /*0200*/  LEA.HI.X R3, R0, UR11, R3, 0x3, P0 ;  /* 0x0000000b00037c11 */ /* 0x000fe400080f1c03 */
[----:B------:R-:W-:Y:S01]  /*0210*/  I2FP.F32.U32 R0, UR4 ;  /* 0x0000000400007c45 */ /* 0x000fe20008201000 */
[----:B---3--:R-:W-:Y:S02]  /*0220*/  FFMA R4, -R8, R15, 1 ;  /* 0x3f80000008047423 */ /* 0x008fe4000000010f */
[----:B-----5:R-:W5:Y:S02]  /*0230*/  LDG.E R12, desc[UR8][R2.64] ;  /* 0x00000008020c7981 */ /* 0x020f64000c1e1900 */
[----:B------:R-:W-:Y:S02]  /*0240*/  FMUL R5, R0, 6.2831854820251464844 ;  /* 0x40c90fdb00057820 */ /* 0x000fe40000400000 */
[----:B------:R1:W5:Y:S01]  /*0250*/  LDG.E R14, desc[UR8][R2.64+0x4] ;  /* 0x00000408020e7981 */ /* 0x000362000c1e1900 */
[----:B------:R-:W-:Y:S01]  /*0260*/  FFMA R15, R15, R4, R15 ;  /* 0x000000040f0f7223 */ /* 0x000fe2000000000f */
[----:B------:R-:W-:Y:S01]  /*0270*/  FMUL R0, R10, R5 ;  /* 0x000000050a007220 */ /* 0x000fe20000400000 */
[----:B------:R-:W-:Y:S01]  /*0280*/  UIADD3 UR4, UPT, UPT, UR4, 0x1, URZ ;  /* 0x0000000104047890 */ /* 0x000fe2000fffe0ff */
[----:B------:R-:W-:Y:S02]  /*0290*/  BSSY.RECONVERGENT B0, `(.L_x_0) ;  /* 0x000000a000007945 */ /* 0x000fe40003800200 */
[----:B------:R-:W2:Y:S01]  /*02a0*/  FCHK P0, R0, R8 ;  /* 0x0000000800007302 */ /* 0x000ea20000000000 */
[----:B------:R-:W-:Y:S01]  /*02b0*/  FFMA R4, R0, R15, RZ ;  /* 0x0000000f00047223 */ /* 0x000fe200000000ff */
[----:B------:R-:W-:-:S03]  /*02c0*/  UISETP.NE.AND UP0, UPT, UR4, UR7, UPT ;  /* 0x000000070400728c */ /* 0x000fc6000bf05270 */
[----:B-1----:R-:W-:-:S04]  /*02d0*/  FFMA R2, -R8, R4, R0 ;  /* 0x0000000408027223 */ /* 0x002fc80000000100 */
[----:B------:R-:W-:Y:S01]  /*02e0*/  FFMA R15, R15, R2, R4 ;  /* 0x000000020f0f7223 */ /* 0x000fe20000000004 */
[----:B--2---:R-:W-:Y:S06]  /*02f0*/  @!P0 BRA `(.L_x_1) ;  /* 0x00000000000c8947 */ /* 0x004fec0003800000 */
[----:B------:R-:W-:-:S07]  /*0300*/  MOV R2, 0x320 ;  /* 0x0000032000027802 */ /* 0x000fce0000000f00 */
[----:B0----5:R-:W-:Y:S05]  /*0310*/  CALL.REL.NOINC `($__internal_0_$__cuda_sm3x_div_rn_noftz_f32_slowpath) ;  /* 0x0000000c00007944 */ /* 0x021fea0003c00000 */
[----:B------:R-:W-:-:S07]  /*0320*/  IMAD.MOV.U32 R15, RZ, RZ, R0 ;  /* 0x000000ffff0f7224 */ /* 0x000fce00078e0000 */
.L_x_1:
[----:B------:R-:W-:Y:S05]  /*0330*/  BSYNC.RECONVERGENT B0 ;  /* 0x0000000000007941 */ /* 0x000fea0003800200 */
.L_x_0:
[C---:B------:R-:W-:Y:S01]  /*0340*/  FMUL R0, R15.reuse, 0.63661974668502807617 ;  /* 0x3f22f9830f007820 */ /* 0x040fe20000400000 */
[----:B------:R-:W-:Y:S01]  /*0350*/  FSETP.GE.AND P0, PT, |R15|, 105615, PT ;  /* 0x47ce47800f00780b */ /* 0x000fe20003f06200 */
[----:B------:R-:W-:Y:S04]  /*0360*/  BSSY.RECONVERGENT B0, `(.L_x_2) ;  /* 0x0000040000007945 */ /* 0x000fe80003800200 */
[----:B------:R-:W1:Y:S02]  /*0370*/  F2I.NTZ R0, R0 ;  /* 0x0000000000007305 */ /* 0x000e640000203100 */
[----:B-1----:R-:W-:Y:S01]  /*0380*/  I2FP.F32.S32 R22, R0 ;  /* 0x0000000000167245 */ /* 0x002fe20000201400 */
[----:B------:R-:W-:-:S04]  /*0390*/  IMAD.MOV.U32 R23, RZ, RZ, R0 ;  /* 0x000000ffff177224 */ /* 0x000fc800078e0000 */
[----:B------:R-:W-:-:S04]  /*03a0*/  FFMA R3, R22, -1.5707962512969970703, R15 ;  /* 0xbfc90fda16037823 */ /* 0x000fc8000000000f */
[----:B------:R-:W-:-:S04]  /*03b0*/  FFMA R3, R22, -7.5497894158615963534e-08, R3 ;  /* 0xb3a2216816037823 */ /* 0x000fc80000000003 */
[----:B------:R-:W-:-:S04]  /*03c0*/  FFMA R22, R22, -5.3903029534742383927e-15, R3 ;  /* 0xa7c234c516167823 */ /* 0x000fc80000000003 */
[----:B------:R-:W-:Y:S01]  /*03d0*/  IMAD.MOV.U32 R2, RZ, RZ, R22 ;  /* 0x000000ffff027224 */ /* 0x000fe200078e0016 */
[----:B------:R-:W-:Y:S06]  /*03e0*/  @!P0 BRA `(.L_x_3) ;  /* 0x0000000000dc8947 */ /* 0x000fec0003800000 */
[----:B------:R-:W-:-:S13]  /*03f0*/  FSETP.NEU.AND P0, PT, |R15|, +INF , PT ;  /* 0x7f8000000f00780b */ /* 0x000fda0003f0d200 */
[----:B------:R-:W-:Y:S01]  /*0400*/  @!P0 FMUL R2, RZ, R15 ;  /* 0x0000000fff028220 */ /* 0x000fe20000400000 */
[----:B------:R-:W-:Y:S01]  /*0410*/  @!P0 IMAD.MOV.U32 R0, RZ, RZ, RZ ;  /* 0x000000ffff008224 */ /* 0x000fe200078e00ff */
[----:B------:R-:W-:Y:S06]  /*0420*/  @!P0 BRA `(.L_x_3) ;  /* 0x0000000000cc8947 */ /* 0x000fec0003800000 */
[----:B------:R-:W-:Y:S01]  /*0430*/  IMAD.SHL.U32 R2, R15, 0x100, RZ ;  /* 0x000001000f027824 */ /* 0x000fe200078e00ff */
[----:B------:R-:W1:Y:S01]  /*0440*/  LDCU.64 UR10, c[0x4][URZ] ;  /* 0x01000000ff0a77ac */ /* 0x000e620008000a00 */
[----:B------:R-:W-:Y:S02]  /*0450*/  IMAD.MOV.U32 R16, RZ, RZ, RZ ;  /* 0x000000ffff107224 */ /* 0x000fe400078e00ff */
[----:B------:R-:W-:Y:S01]  /*0460*/  IMAD.MOV.U32 R0, RZ, RZ, R1 ;  /* 0x000000ffff007224 */ /* 0x000fe200078e0001 */
[----:B------:R-:W-:Y:S01]  /*0470*/  LOP3.LUT R19, R2, 0x80000000, RZ, 0xfc, !PT ;  /* 0x8000000002137812 */ /* 0x000fe200078efcff */
[----:B------:R-:W-:Y:S01]  /*0480*/  UMOV UR6, URZ ;  /* 0x000000ff00067c82 */ /* 0x000fe20008000000 */
[----:B------:R-:W-:-:S05]  /*0490*/  UMOV UR5, URZ ;  /* 0x000000ff00057c82 */ /* 0x000fca0008000000 */
.L_x_4:
[----:B-1----:R-:W-:Y:S02]  /*04a0*/  IMAD.U32 R4, RZ, RZ, UR10 ;  /* 0x0000000aff047e24 */ /* 0x002fe4000f8e00ff */
[----:B------:R-:W-:-:S05]  /*04b0*/  IMAD.U32 R5, RZ, RZ, UR11 ;  /* 0x0000000bff057e24 */ /* 0x000fca000f8e00ff */
[----:B------:R-:W2:Y:S01]  /*04c0*/  LDG.E.CONSTANT R2, desc[UR8][R4.64] ;  /* 0x0000000804027981 */ /* 0x000ea2000c1e9900 */
[----:B------:R-:W-:Y:S02]  /*04d0*/  UIADD3 UR10, UP1, UPT, UR10, 0x4, URZ ;  /* 0x000000040a0a7890 */ /* 0x000fe4000ff3e0ff */
[----:B------:R-:W-:Y:S02]  /*04e0*/  UIADD3 UR5, UPT, UPT, UR5, 0x1, URZ ;  /* 0x0000000105057890 */ /* 0x000fe4000fffe0ff */
[----:B------:R-:W-:Y:S02]  /*04f0*/  UIADD3.X UR11, UPT, UPT, URZ, UR11, URZ, UP1, !UPT ;  /* 0x0000000bff0b7290 */ /* 0x000fe40008ffe4ff */
[----:B------:R-:W-:Y:S01]  /*0500*/  UISETP.NE.AND UP1, UPT, UR5, 0x6, UPT ;  /* 0x000000060500788c */ /* 0x000fe2000bf25270 */
[----:B--2---:R-:W-:-:S03]  /*0510*/  IMAD.WIDE.U32 R2, R2, R19, RZ ;  /* 0x0000001302027225 */ /* 0x004fc600078e00ff */
[----:B------:R-:W-:-:S04]  /*0520*/  IADD3 R17, P0, PT, R2, R16, RZ ;  /* 0x0000001002117210 */ /* 0x000fc80007f1e0ff */
[----:B------:R-:W-:Y:S01]  /*0530*/  IADD3.X R16, PT, PT, R3, UR6, RZ, P0, !PT ;  /* 0x0000000603107c10 */ /* 0x000fe200087fe4ff */
[----:B------:R1:W-:Y:S02]  /*0540*/  STL [R0], R17 ;  /* 0x0000001100007387 */ /* 0x0003e40000100800 */
[----:B-1----:R-:W-:Y:S01]  /*0550*/  VIADD R0, R0, 0x4 ;  /* 0x0000000400007836 */ /* 0x002fe20000000000 */
[----:B------:R-:W-:Y:S06]  /*0560*/  BRA.U UP1, `(.L_x_4) ;  /* 0xfffffffd01cc7547 */ /* 0x000fec000b83ffff */
[----:B------:R-:W-:Y:S01]  /*0570*/  SHF.R.U32.HI R4, RZ, 0x17, R15 ;  /* 0x00000017ff047819 */ /* 0x000fe2000001160f */
[----:B------:R1:W-:Y:S03]  /*0580*/  STL [R1+0x18], R16 ;  /* 0x0000181001007387 */ /* 0x0003e60000100800 */
[C---:B------:R-:W-:Y:S02]  /*0590*/  LOP3.LUT R0, R4.reuse, 0xe0, RZ, 0xc0, !PT ;  /* 0x000000e004007812 */ /* 0x040fe400078ec0ff */
[----:B------:R-:W-:-:S03]  /*05a0*/  LOP3.LUT P0, RZ, R4, 0x1f, RZ, 0xc0, !PT ;  /* 0x0000001f04ff7812 */ /* 0x000fc6000780c0ff */
[----:B------:R-:W-:-:S05]  /*05b0*/  VIADD R0, R0, 0xffffff80 ;  /* 0xffffff8000007836 */ /* 0x000fca0000000000 */
[----:B------:R-:W-:-:S05]  /*05c0*/  SHF.R.U32.HI R0, RZ, 0x5, R0 ;  /* 0x00000005ff007819 */ /* 0x000fca0000011600 */
[----:B------:R-:W-:-:S05]  /*05d0*/  IMAD R17, R0, -0x4, R1 ;  /* 0xfffffffc00117824 */ /* 0x000fca00078e0201 */
[----:B------:R-:W2:Y:S04]  /*05e0*/  LDL R0, [R17+0x18] ;  /* 0x0000180011007983 */ /* 0x000ea80000100800 */
[----:B------:R-:W2:Y:S04]  /*05f0*/  LDL R3, [R17+0x14] ;  /* 0x0000140011037983 */ /* 0x000ea80000100800 */
[----:B------:R-:W3:Y:S01]  /*0600*/  @P0 LDL R2, [R17+0x10] ;  /* 0x0000100011020983 */ /* 0x000ee20000100800 */
[----:B------:R-:W-:Y:S01]  /*0610*/  LOP3.LUT R4, R4, 0x1f, RZ, 0xc0, !PT ;  /* 0x0000001f04047812 */ /* 0x000fe200078ec0ff */
[----:B------:R-:W-:Y:S01]  /*0620*/  UMOV UR6, 0x54442d19 ;  /* 0x54442d1900067882 */ /* 0x000fe20000000000 */
[----:B------:R-:W-:-:S02]  /*0630*/  UMOV UR7, 0x3bf921fb ;  /* 0x3bf921fb00077882 */ /* 0x000fc40000000000 */
[-C--:B--2---:R-:W-:Y:S02]  /*0640*/  @P0 SHF.L.W.U32.HI R0, R3, R4.reuse, R0 ;  /* 0x0000000403000219 */ /* 0x084fe40000010e00 */
[----:B---3--:R-:W-:Y:S02]  /*0650*/  @P0 SHF.L.W.U32.HI R3, R2, R4, R3 ;  /* 0x0000000402030219 */ /* 0x008fe40000010e03 */
[----:B------:R-:W-:Y:S02]  /*0660*/  ISETP.GE.AND P0, PT, R15, RZ, PT ;  /* 0x000000ff0f00720c */ /* 0x000fe40003f06270 */
[C---:B------:R-:W-:Y:S01]  /*0670*/  SHF.L.W.U32.HI R4, R3.reuse, 0x2, R0 ;  /* 0x0000000203047819 */ /* 0x040fe20000010e00 */
[----:B------:R-:W-:-:S03]  /*0680*/  IMAD.SHL.U32 R3, R3, 0x4, RZ ;  /* 0x0000000403037824 */ /* 0x000fc600078e00ff */
[----:B------:R-:W-:Y:S02]  /*0690*/  SHF.R.S32.HI R5, RZ, 0x1f, R4 ;  /* 0x0000001fff057819 */ /* 0x000fe40000011404 */
[----:B------:R-:W-:Y:S02]  /*06a0*/  LOP3.LUT R18, R4, R15, RZ, 0x3c, !PT ;  /* 0x0000000f04127212 */ /* 0x000fe400078e3cff */
[C---:B------:R-:W-:Y:S02]  /*06b0*/  LOP3.LUT R2, R5.reuse, R3, RZ, 0x3c, !PT ;  /* 0x0000000305027212 */ /* 0x040fe400078e3cff */
[----:B------:R-:W-:Y:S02]  /*06c0*/  LOP3.LUT R3, R5, R4, RZ, 0x3c, !PT ;  /* 0x0000000405037212 */ /* 0x000fe400078e3cff */
[----:B------:R-:W-:Y:S02]  /*06d0*/  SHF.R.U32.HI R5, RZ, 0x1e, R0 ;  /* 0x0000001eff057819 */ /* 0x000fe40000011600 */
[----:B------:R-:W-:-:S02]  /*06e0*/  ISETP.GE.AND P1, PT, R18, RZ, PT ;  /* 0x000000ff1200720c */ /* 0x000fc40003f26270 */
[----:B------:R-:W1:Y:S01]  /*06f0*/  I2F.F64.S64 R2, R2 ;  /* 0x0000000200027312 */ /* 0x000e620000301c00 */
[----:B------:R-:W-:-:S05]  /*0700*/  LEA.HI R0, R4, R5, RZ, 0x1 ;  /* 0x0000000504007211 */ /* 0x000fca00078f08ff */
[----:B------:R-:W-:-:S04]  /*0710*/  IMAD.MOV R4, RZ, RZ, -R0 ;  /* 0x000000ffff047224 */ /* 0x000fc800078e0a00 */
[----:B------:R-:W-:Y:S01]  /*0720*/  @!P0 IMAD.MOV.U32 R0, RZ, RZ, R4 ;  /* 0x000000ffff008224 */ /* 0x000fe200078e0004 */
[----:B-1----:R-:W-:-:S10]  /*0730*/  DMUL R16, R2, UR6 ;  /* 0x0000000602107c28 */ /* 0x002fd40008000000 */
[----:B------:R-:W1:Y:S02]  /*0740*/  F2F.F32.F64 R16, R16 ;  /* 0x0000001000107310 */ /* 0x000e640000301000 */
[----:B-1----:R-:W-:-:S07]  /*0750*/  FSEL R2, -R16, R16, !P1 ;  /* 0x0000001010027208 */ /* 0x002fce0004800100 */
.L_x_3:
[----:B------:R-:W-:Y:S05]  /*0760*/  BSYNC.RECONVERGENT B0 ;  /* 0x0000000000007941 */ /* 0x000fea0003800200 */
.L_x_2:
[----:B------:R-:W-:Y:S02]  /*0770*/  IMAD.MOV.U32 R20, RZ, RZ, 0x37cbac00 ;  /* 0x37cbac00ff147424 */ /* 0x000fe400078e00ff */
[----:B------:R-:W-:Y:S01]  /*0780*/  FMUL R3, R2, R2 ;  /* 0x0000000202037220 */ /* 0x000fe20000400000 */
[C---:B------:R-:W-:Y:S01]  /*0790*/  LOP3.LUT R5, R0.reuse, 0x1, RZ, 0xc0, !PT ;  /* 0x0000000100057812 */ /* 0x040fe200078ec0ff */
[----:B------:R-:W-:Y:S01]  /*07a0*/  IMAD.MOV.U32 R19, RZ, RZ, 0x3c0885e4 ;  /* 0x3c0885e4ff137424 */ /* 0x000fe200078e00ff */
[----:B------:R-:W-:Y:S01]  /*07b0*/  BSSY.RECONVERGENT B0, `(.L_x_5) ;  /* 0x0000044000007945 */ /* 0x000fe20003800200 */
[----:B------:R-:W-:Y:S01]  /*07c0*/  FFMA R4, R3, R20, -0.0013887860113754868507 ;  /* 0xbab607ed03047423 */ /* 0x000fe20000000014 */
[----:B------:R-:W-:Y:S01]  /*07d0*/  VIADD R0, R0, 0x1 ;  /* 0x0000000100007836 */ /* 0x000fe20000000000 */
[----:B------:R-:W-:Y:S01]  /*07e0*/  ISETP.NE.U32.AND P0, PT, R5, 0x1, PT ;  /* 0x000000010500780c */ /* 0x000fe20003f05070 */
[----:B------:R-:W-:-:S03]  /*07f0*/  IMAD.MOV.U32 R18, RZ, RZ, 0x3e2aaaa8 ;  /* 0x3e2aaaa8ff127424 */ /* 0x000fc600078e00ff */
[----:B------:R-:W-:Y:S02]  /*0800*/  FSEL R4, R4, -0.00019574658654164522886, P0 ;  /* 0xb94d415304047808 */ /* 0x000fe40000000000 */
[----:B------:R-:W-:Y:S02]  /*0810*/  FSEL R16, R19, 0.041666727513074874878, !P0 ;  /* 0x3d2aaabb13107808 */ /* 0x000fe40004000000 */
[----:B------:R-:W-:Y:S02]  /*0820*/  LOP3.LUT P1, RZ, R0, 0x2, RZ, 0xc0, !PT ;  /* 0x0000000200ff7812 */ /* 0x000fe4000782c0ff */
[----:B------:R-:W-:Y:S01]  /*0830*/  FSEL R0, R2, 1, !P0 ;  /* 0x3f80000002007808 */ /* 0x000fe20004000000 */
[----:B------:R-:W-:Y:S01]  /*0840*/  FFMA R4, R3, R4, R16 ;  /* 0x0000000403047223 */ /* 0x000fe20000000010 */
[----:B------:R-:W-:Y:S02]  /*0850*/  FSEL R5, -R18, -0.4999999701976776123, !P0 ;  /* 0xbeffffff12057808 */ /* 0x000fe40004000100 */
[----:B------:R-:W-:Y:S01]  /*0860*/  FSETP.GE.AND P0, PT, |R15|, 105615, PT ;  /* 0x47ce47800f00780b */ /* 0x000fe20003f06200 */
[----:B------:R-:W-:-:S02]  /*0870*/  FFMA R21, R3, R0, RZ ;  /* 0x0000000003157223 */ /* 0x000fc400000000ff */
[----:B------:R-:W-:-:S04]  /*0880*/  FFMA R4, R3, R4, R5 ;  /* 0x0000000403047223 */ /* 0x000fc80000000005 */
[----:B------:R-:W-:-:S04]  /*0890*/  FFMA R21, R21, R4, R0 ;  /* 0x0000000415157223 */ /* 0x000fc80000000000 */
[----:B------:R-:W-:Y:S02]  /*08a0*/  @P1 FADD R21, RZ, -R21 ;  /* 0x80000015ff151221 */ /* 0x000fe40000000000 */
[----:B------:R-:W-:Y:S05]  /*08b0*/  @!P0 BRA `(.L_x_6) ;  /* 0x0000000000cc8947 */ /* 0x000fea0003800000 */
[----:B------:R-:W-:-:S13]  /*08c0*/  FSETP.NEU.AND P0, PT, |R15|, +INF , PT ;  /* 0x7f8000000f00780b */ /* 0x000fda0003f0d200 */
[----:B------:R-:W-:Y:S01]  /*08d0*/  @!P0 FMUL R22, RZ, R15 ;  /* 0x0000000fff168220 */ /* 0x000fe20000400000 */
[----:B------:R-:W-:Y:S01]  /*08e0*/  @!P0 IMAD.MOV.U32 R23, RZ, RZ, RZ ;  /* 0x000000ffff178224 */ /* 0x000fe200078e00ff */
[----:B------:R-:W-:Y:S06]  /*08f0*/  @!P0 BRA `(.L_x_6) ;  /* 0x0000000000bc8947 */ /* 0x000fec0003800000 */
[----:B------:R-:W1:Y:S01]  /*0900*/  LDC.64 R2, c[0x4][RZ] ;  /* 0x01000000ff027b82 */ /* 0x000e620000000a00 */
[----:B------:R-:W-:Y:S01]  /*0910*/  IMAD.SHL.U32 R4, R15, 0x100, RZ ;  /* 0x000001000f047824 */ /* 0x000fe200078e00ff */
[----:B------:R-:W-:Y:S01]  /*0920*/  UMOV UR5, URZ ;  /* 0x000000ff00057c82 */ /* 0x000fe20008000000 */
[----:B------:R-:W-:Y:S02]  /*0930*/  IMAD.MOV.U32 R0, RZ, RZ, RZ ;  /* 0x000000ffff007224 */ /* 0x000fe400078e00ff */
[----:B------:R-:W-:Y:S01]  /*0940*/  IMAD.MOV.U32 R22, RZ, RZ, RZ ;  /* 0x000000ffff167224 */ /* 0x000fe200078e00ff */
[----:B------:R-:W-:-:S07]  /*0950*/  LOP3.LUT R25, R4, 0x80000000, RZ, 0xfc, !PT ;  /* 0x8000000004197812 */ /* 0x000fce00078efcff */
.L_x_7:
[----:B-1----:R-:W-:-:S06]  /*0960*/  IMAD.WIDE.U32 R4, R22, 0x4, R2 ;  /* 0x0000000416047825 */ /* 0x002fcc00078e0002 */
[----:B--2---:R-:W2:Y:S01]  /*0970*/  LDG.E.CONSTANT R4, desc[UR8][R4.64] ;  /* 0x0000000804047981 */ /* 0x004ea2000c1e9900 */
[C---:B------:R-:W-:Y:S02]  /*0980*/  IMAD R23, R22.reuse, 0x4, R1 ;  /* 0x0000000416177824 */ /* 0x040fe400078e0201 */
[----:B------:R-:W-:-:S05]  /*0990*/  VIADD R22, R22, 0x1 ;  /* 0x0000000116167836 */ /* 0x000fca0000000000 */
[----:B------:R-:W-:Y:S01]  /*09a0*/  ISETP.NE.AND P0, PT, R22, 0x6, PT ;  /* 0x000000061600780c */ /* 0x000fe20003f05270 */
[----:B--2---:R-:W-:-:S03]  /*09b0*/  IMAD.WIDE.U32 R16, R4, R25, RZ ;  /* 0x0000001904107225 */ /* 0x004fc600078e00ff */
[----:B------:R-:W-:-:S04]  /*09c0*/  IADD3 R16, P1, PT, R16, R0, RZ ;  /* 0x0000000010107210 */ /* 0x000fc80007f3e0ff */
[----:B------:R-:W-:Y:S01]  /*09d0*/  IADD3.X R0, PT, PT, R17, UR5, RZ, P1, !PT ;  /* 0x0000000511007c10 */ /* 0x000fe20008ffe4ff */
[----:B------:R2:W-:Y:S04]  /*09e0*/  STL [R23], R16 ;  /* 0x0000001017007387 */ /* 0x0005e80000100800 */
[----:B------:R-:W-:Y:S05]  /*09f0*/  @P0 BRA `(.L_x_7) ;  /* 0xfffffffc00d80947 */ /* 0x000fea000383ffff */
[----:B------:R-:W-:Y:S01]  /*0a00*/  SHF.R.U32.HI R5, RZ, 0x17, R15 ;  /* 0x00000017ff057819 */ /* 0x000fe2000001160f */
[----:B------:R1:W-:Y:S03]  /*0a10*/  STL [R1+0x18], R0 ;  /* 0x0000180001007387 */ /* 0x0003e60000100800 */
[C---:B------:R-:W-:Y:S02]  /*0a20*/  LOP3.LUT R2, R5.reuse, 0xe0, RZ, 0xc0, !PT ;  /* 0x000000e005027812 */ /* 0x040fe400078ec0ff */
[----:B------:R-:W-:-:S03]  /*0a30*/  LOP3.LUT P0, RZ, R5, 0x1f, RZ, 0xc0, !PT ;  /* 0x0000001f05ff7812 */ /* 0x000fc6000780c0ff */
[----:B------:R-:W-:-:S05]  /*0a40*/  VIADD R2, R2, 0xffffff80 ;  /* 0xffffff8002027836 */ /* 0x000fca0000000000 */
[----:B------:R-:W-:-:S05]  /*0a50*/  SHF.R.U32.HI R2, RZ, 0x5, R2 ;  /* 0x00000005ff027819 */ /* 0x000fca0000011602 */
[----:B--2---:R-:W-:-:S05]  /*0a60*/  IMAD R16, R2, -0x4, R1 ;  /* 0xfffffffc02107824 */ /* 0x004fca00078e0201 */
[----:B------:R-:W2:Y:S04]  /*0a70*/  LDL R4, [R16+0x18] ;  /* 0x0000180010047983 */ /* 0x000ea80000100800 */
[----:B------:R-:W2:Y:S04]  /*0a80*/  LDL R3, [R16+0x14] ;  /* 0x0000140010037983 */ /* 0x000ea80000100800 */
[----:B------:R-:W3:Y:S01]  /*0a90*/  @P0 LDL R2, [R16+0x10] ;  /* 0x0000100010020983 */ /* 0x000ee20000100800 */
[----:B------:R-:W-:Y:S01]  /*0aa0*/  LOP3.LUT R5, R5, 0x1f, RZ, 0xc0, !PT ;  /* 0x0000001f05057812 */ /* 0x000fe200078ec0ff */
[----:B------:R-:W-:Y:S01]  /*0ab0*/  UMOV UR6, 0x54442d19 ;  /* 0x54442d1900067882 */ /* 0x000fe20000000000 */
[----:B------:R-:W-:Y:S01]  /*0ac0*/  UMOV UR7, 0x3bf921fb ;  /* 0x3bf921fb00077882 */ /* 0x000fe20000000000 */
[----:B------:R-:W-:-:S02]  /*0ad0*/  ISETP.GE.AND P1, PT, R15, RZ, PT ;  /* 0x000000ff0f00720c */ /* 0x000fc40003f26270 */
[-C--:B--2---:R-:W-:Y:S02]  /*0ae0*/  @P0 SHF.L.W.U32.HI R4, R3, R5.reuse, R4 ;  /* 0x0000000503040219 */ /* 0x084fe40000010e04 */
[----:B---3--:R-:W-:Y:S02]  /*0af0*/  @P0 SHF.L.W.U32.HI R3, R2, R5, R3 ;  /* 0x0000000502030219 */ /* 0x008fe40000010e03 */
[--C-:B------:R-:W-:Y:S02]  /*0b00*/  SHF.R.U32.HI R23, RZ, 0x1e, R4.reuse ;  /* 0x0000001eff177819 */ /* 0x100fe40000011604 */
[C---:B------:R-:W-:Y:S01]  /*0b10*/  SHF.L.W.U32.HI R22, R3.reuse, 0x2, R4 ;  /* 0x0000000203167819 */ /* 0x040fe20000010e04 */
[----:B------:R-:W-:-:S03]  /*0b20*/  IMAD.SHL.U32 R3, R3, 0x4, RZ ;  /* 0x0000000403037824 */ /* 0x000fc600078e00ff */
[----:B------:R-:W-:Y:S02]  /*0b30*/  SHF.R.S32.HI R5, RZ, 0x1f, R22 ;  /* 0x0000001fff057819 */ /* 0x000fe40000011416 */
[C---:B------:R-:W-:Y:S02]  /*0b40*/  LEA.HI R23, R22.reuse, R23, RZ, 0x1 ;  /* 0x0000001716177211 */ /* 0x040fe400078f08ff */
[C---:B------:R-:W-:Y:S02]  /*0b50*/  LOP3.LUT R2, R5.reuse, R3, RZ, 0x3c, !PT ;  /* 0x0000000305027212 */ /* 0x040fe400078e3cff */
[----:B------:R-:W-:Y:S01]  /*0b60*/  LOP3.LUT R3, R5, R22, RZ, 0x3c, !PT ;  /* 0x0000001605037212 */ /* 0x000fe200078e3cff */
[----:B-1----:R-:W-:Y:S01]  /*0b70*/  IMAD.MOV R0, RZ, RZ, -R23 ;  /* 0x000000ffff007224 */ /* 0x002fe200078e0a17 */
[----:B------:R-:W-:-:S03]  /*0b80*/  LOP3.LUT R15, R22, R15, RZ, 0x3c, !PT ;  /* 0x0000000f160f7212 */ /* 0x000fc600078e3cff */
[----:B------:R-:W-:Y:S01]  /*0b90*/  @!P1 IMAD.MOV.U32 R23, RZ, RZ, R0 ;  /* 0x000000ffff179224 */ /* 0x000fe200078e0000 */
[----:B------:R-:W1:Y:S01]  /*0ba0*/  I2F.F64.S64 R2, R2 ;  /* 0x0000000200027312 */ /* 0x000e620000301c00 */
[----:B------:R-:W-:Y:S01]  /*0bb0*/  ISETP.GE.AND P0, PT, R15, RZ, PT ;  /* 0x000000ff0f00720c */ /* 0x000fe20003f06270 */
[----:B-1----:R-:W-:-:S10]  /*0bc0*/  DMUL R16, R2, UR6 ;  /* 0x0000000602107c28 */ /* 0x002fd40008000000 */
[----:B------:R-:W1:Y:S02]  /*0bd0*/  F2F.F32.F64 R16, R16 ;  /* 0x0000001000107310 */ /* 0x000e640000301000 */
[----:B-1----:R-:W-:-:S07]  /*0be0*/  FSEL R22, -R16, R16, !P0 ;  /* 0x0000001010167208 */ /* 0x002fce0004000100 */
.L_x_6:
[----:B------:R-:W-:Y:S05]  /*0bf0*/  BSYNC.RECONVERGENT B0 ;  /* 0x0000000000007941 */ /* 0x000fea0003800200 */
.L_x_5:
[----:B------:R-:W-:Y:S01]  /*0c00*/  FMUL R3, R22, R22 ;  /* 0x0000001616037220 */ /* 0x000fe20000400000 */
[C---:B------:R-:W-:Y:S01]  /*0c10*/  LOP3.LUT R0, R23.reuse, 0x1, RZ, 0xc0, !PT ;  /* 0x0000000117007812 */ /* 0x040fe200078ec0ff */
[----:B------:R-:W1:Y:S01]  /*0c20*/  MUFU.RCP R17, R8 ;  /* 0x0000000800117308 */ /* 0x000e620000001000 */
[----:B------:R-:W-:Y:S01]  /*0c30*/  LOP3.LUT P1, RZ, R23, 0x2, RZ, 0xc0, !PT ;  /* 0x0000000217ff7812 */ /* 0x000fe2000782c0ff */
[----:B------:R-:W-:Y:S01]  /*0c40*/  FFMA R20, R3, R20, -0.0013887860113754868507 ;  /* 0xbab607ed03147423 */ /* 0x000fe20000000014 */
[----:B------:R-:W-:Y:S01]  /*0c50*/  ISETP.NE.U32.AND P0, PT, R0, 0x1, PT ;  /* 0x000000010000780c */ /* 0x000fe20003f05070 */
[----:B------:R-:W-:Y:S03]  /*0c60*/  BSSY.RECONVERGENT B0, `(.L_x_8) ;  /* 0x0000016000007945 */ /* 0x000fe60003800200 */
[----:B------:R-:W-:Y:S02]  /*0c70*/  FSEL R0, R19, 0.041666727513074874878, P0 ;  /* 0x3d2aaabb13007808 */ /* 0x000fe40000000000 */
[----:B------:R-:W-:-:S02]  /*0c80*/  FSEL R20, R20, -0.00019574658654164522886, !P0 ;  /* 0xb94d415314147808 */ /* 0x000fc40004000000 */
[----:B------:R-:W-:-:S03]  /*0c90*/  FSEL R5, -R18, -0.4999999701976776123, P0 ;  /* 0xbeffffff12057808 */ /* 0x000fc60000000100 */
[----:B------:R-:W-:Y:S01]  /*0ca0*/  FFMA R20, R3, R20, R0 ;  /* 0x0000001403147223 */ /* 0x000fe20000000000 */
[----:B------:R-:W-:-:S03]  /*0cb0*/  FSEL R0, R22, 1, P0 ;  /* 0x3f80000016007808 */ /* 0x000fc60000000000 */
[C---:B------:R-:W-:Y:S02]  /*0cc0*/  FFMA R5, R3.reuse, R20, R5 ;  /* 0x0000001403057223 */ /* 0x040fe40000000005 */
[----:B------:R-:W-:-:S04]  /*0cd0*/  FFMA R3, R3, R0, RZ ;  /* 0x0000000003037223 */ /* 0x000fc800000000ff */
[----:B------:R-:W-:Y:S01]  /*0ce0*/  FFMA R3, R3, R5, R0 ;  /* 0x0000000503037223 */ /* 0x000fe20000000000 */
[----:B-1----:R-:W-:-:S03]  /*0cf0*/  FFMA R0, -R8, R17, 1 ;  /* 0x3f80000008007423 */ /* 0x002fc60000000111 */
[----:B------:R-:W-:Y:S01]  /*0d00*/  @P1 FADD R3, RZ, -R3 ;  /* 0x80000003ff031221 */ /* 0x000fe20000000000 */
[----:B------:R-:W-:-:S03]  /*0d10*/  FFMA R0, R17, R0, R17 ;  /* 0x0000000011007223 */ /* 0x000fc60000000011 */
[----:B-----5:R-:W-:-:S04]  /*0d20*/  FMUL R5, R14, R3 ;  /* 0x000000030e057220 */ /* 0x020fc80000400000 */
[----:B------:R-:W-:-:S04]  /*0d30*/  FFMA R15, R12, R21, -R5 ;  /* 0x000000150c0f7223 */ /* 0x000fc80000000805 */
[----:B------:R-:W1:Y:S01]  /*0d40*/  FCHK P0, R15, R8 ;  /* 0x000000080f007302 */ /* 0x000e620000000000 */
[----:B------:R-:W-:-:S04]  /*0d50*/  FFMA R5, R0, R15, RZ ;  /* 0x0000000f00057223 */ /* 0x000fc800000000ff */
[----:B------:R-:W-:-:S04]  /*0d60*/  FFMA R2, -R8, R5, R15 ;  /* 0x0000000508027223 */ /* 0x000fc8000000010f */
[----:B------:R-:W-:Y:S01]  /*0d70*/  FFMA R0, R0, R2, R5 ;  /* 0x0000000200007223 */ /* 0x000fe20000000005 */
[----:B-1----:R-:W-:Y:S06]  /*0d80*/  @!P0 BRA `(.L_x_9) ;  /* 0x00000000000c8947 */ /* 0x002fec0003800000 */
[----:B------:R-:W-:Y:S01]  /*0d90*/  IMAD.MOV.U32 R0, RZ, RZ, R15 ;  /* 0x000000ffff007224 */ /* 0x000fe200078e000f */
[----:B------:R-:W-:-:S07]  /*0da0*/  MOV R2, 0xdc0 ;  /* 0x00000dc000027802 */ /* 0x000fce0000000f00 */
[----:B0-----:R-:W-:Y:S05]  /*0db0*/  CALL.REL.NOINC `($__internal_0_$__cuda_sm3x_div_rn_noftz_f32_slowpath) ;  /* 0x0000000000587944 */ /* 0x001fea0003c00000 */
.L_x_9:
[----:B------:R-:W-:Y:S05]  /*0dc0*/  BSYNC.RECONVERGENT B0 ;  /* 0x0000000000007941 */ /* 0x000fea0003800200 */
.L_x_8:
[----:B------:R-:W1:Y:S01]  /*0dd0*/  MUFU.RCP R5, R8 ;  /* 0x0000000800057308 */ /* 0x000e620000001000 */
[----:B------:R-:W-:Y:S01]  /*0de0*/  FADD R11, R0, R11 ;  /* 0x0000000b000b7221 */ /* 0x000fe20000000000 */
[----:B------:R-:W-:Y:S01]  /*0df0*/  FMUL R3, R12, R3 ;  /* 0x000000030c037220 */ /* 0x000fe20000400000 */
[----:B------:R-:W-:Y:S03]  /*0e00*/  BSSY.RECONVERGENT B0, `(.L_x_10) ;  /* 0x000000d000007945 */ /* 0x000fe60003800200 */
[----:B------:R-:W-:Y:S01]  /*0e10*/  FFMA R21, R14, R21, R3 ;  /* 0x000000150e157223 */ /* 0x000fe20000000003 */
[----:B------:R2:W-:Y:S03]  /*0e20*/  STG.E desc[UR8][R6.64], R11 ;  /* 0x0000000b06007986 */ /* 0x0005e6000c101908 */
[----:B------:R-:W3:Y:S01]  /*0e30*/  FCHK P0, R21, R8 ;  /* 0x0000000815007302 */ /* 0x000ee20000000000 */
[----:B-1----:R-:W-:-:S04]  /*0e40*/  FFMA R0, -R8, R5, 1 ;  /* 0x3f80000008007423 */ /* 0x002fc80000000105 */
[----:B------:R-:W-:-:S04]  /*0e50*/  FFMA R0, R5, R0, R5 ;  /* 0x0000000005007223 */ /* 0x000fc80000000005 */
[----:B------:R-:W-:-:S04]  /*0e60*/  FFMA R3, R0, R21, RZ ;  /* 0x0000001500037223 */ /* 0x000fc800000000ff */
[----:B------:R-:W-:-:S04]  /*0e70*/  FFMA R2, -R8, R3, R21 ;  /* 0x0000000308027223 */ /* 0x000fc80000000115 */
[----:B------:R-:W-:Y:S01]  /*0e80*/  FFMA R0, R0, R2, R3 ;  /* 0x0000000200007223 */ /* 0x000fe20000000003 */
[----:B--23--:R-:W-:Y:S06]  /*0e90*/  @!P0 BRA `(.L_x_11) ;  /* 0x00000000000c8947 */ /* 0x00cfec0003800000 */
[----:B------:R-:W-:Y:S01]  /*0ea0*/  IMAD.MOV.U32 R0, RZ, RZ, R21 ;  /* 0x000000ffff007224 */ /* 0x000fe200078e0015 */
[----:B------:R-:W-:-:S07]  /*0eb0*/  MOV R2, 0xed0 ;  /* 0x00000ed000027802 */ /* 0x000fce0000000f00 */
[----:B0-----:R-:W-:Y:S05]  /*0ec0*/  CALL.REL.NOINC `($__internal_0_$__cuda_sm3x_div_rn_noftz_f32_slowpath) ;  /* 0x0000000000147944 */ /* 0x001fea0003c00000 */
.L_x_11:
[----:B------:R-:W-:Y:S05]  /*0ed0*/  BSYNC.RECONVERGENT B0 ;  /* 0x0000000000007941 */ /* 0x000fea0003800200 */
.L_x_10:
[----:B------:R-:W-:-:S05]  /*0ee0*/  FADD R13, R0, R13 ;  /* 0x0000000d000d7221 */ /* 0x000fca0000000000 */
[----:B------:R1:W-:Y:S01]  /*0ef0*/  STG.E desc[UR8][R6.64+0x4], R13 ;  /* 0x0000040d06007986 */ /* 0x0003e2000c101908 */
[----:B------:R-:W-:Y:S05]  /*0f00*/  BRA.U UP0, `(.L_x_12) ;  /* 0xfffffff1009c7547 */ /* 0x000fea000b83ffff */
[----:B------:R-:W-:Y:S05]  /*0f10*/  EXIT ;  /* 0x000000000000794d */ /* 0x000fea0003800000 */
        .weak           $__internal_0_$__cuda_sm3x_div_rn_noftz_f32_slowpath
        .type           $__internal_0_$__cuda_sm3x_div_rn_noftz_f32_slowpath,@function
        .size           $__internal_0_$__cuda_sm3x_div_rn_noftz_f32_slowpath,(.L_x_92 - $__internal_0_$__cuda_sm3x_div_rn_noftz_f32_slowpath)
$__internal_0_$__cuda_sm3x_div_rn_noftz_f32_slowpath:
[----:B------:R-:W-:Y:S01]  /*0f20*/  SHF.R.U32.HI R4, RZ, 0x17, R8 ;  /* 0x00000017ff047819 */ /* 0x000fe20000011608 */
[----:B------:R-:W-:Y:S01]  /*0f30*/  BSSY.RECONVERGENT B1, `(.L_x_13) ;  /* 0x0000063000017945 */ /* 0x000fe20003800200 */
[----:B------:R-:W-:Y:S01]  /*0f40*/  SHF.R.U32.HI R5, RZ, 0x17, R0 ;  /* 0x00000017ff057819 */ /* 0x000fe20000011600 */
[----:B------:R-:W-:Y:S01]  /*0f50*/  IMAD.MOV.U32 R15, RZ, RZ, R8 ;  /* 0x000000ffff0f7224 */ /* 0x000fe200078e0008 */
[----:B------:R-:W-:Y:S02]  /*0f60*/  LOP3.LUT R4, R4, 0xff, RZ, 0xc0, !PT ;  /* 0x000000ff04047812 */ /* 0x000fe400078ec0ff */
[----:B------:R-:W-:-:S03]  /*0f70*/  LOP3.LUT R17, R5, 0xff, RZ, 0xc0, !PT ;  /* 0x000000ff05117812 */ /* 0x000fc600078ec0ff */
[----:B------:R-:W-:Y:S02]  /*0f80*/  VIADD R18, R4, 0xffffffff ;  /* 0xffffffff04127836 */ /* 0x000fe40000000000 */
[----:B------:R-:W-:-:S03]  /*0f90*/  VIADD R16, R17, 0xffffffff ;  /* 0xffffffff11107836 */ /* 0x000fc60000000000 */
[----:B------:R-:W-:-:S04]  /*0fa0*/  ISETP.GT.U32.AND P0, PT, R18, 0xfd, PT ;  /* 0x000000fd1200780c */ /* 0x000fc80003f04070 */
[----:B------:R-:W-:-:S13]  /*0fb0*/  ISETP.GT.U32.OR P0, PT, R16, 0xfd, P0 ;  /* 0x000000fd1000780c */ /* 0x000fda0000704470 */
[----:B------:R-:W-:Y:S01]  /*0fc0*/  @!P0 IMAD.MOV.U32 R5, RZ, RZ, RZ ;  /* 0x000000ffff058224 */ /* 0x000fe200078e00ff */
[----:B------:R-:W-:Y:S06]  /*0fd0*/  @!P0 BRA `(.L_x_14) ;  /* 0x00000000005c8947 */ /* 0x000fec0003800000 */
[----:B------:R-:W-:Y:S02]  /*0fe0*/  FSETP.GTU.FTZ.AND P0, PT, |R0|, +INF , PT ;  /* 0x7f8000000000780b */ /* 0x000fe40003f1c200 */
[----:B------:R-:W-:-:S04]  /*0ff0*/  FSETP.GTU.FTZ.AND P1, PT, |R8|, +INF , PT ;  /* 0x7f8000000800780b */ /* 0x000fc80003f3c200 */
[----:B------:R-:W-:-:S13]  /*1000*/  PLOP3.LUT P0, PT, P0, P1, PT, 0xf8, 0x8f ;  /* 0x00000000008f781c */ /* 0x000fda0000703f70 */
[----:B------:R-:W-:Y:S05]  /*1010*/  @P0 BRA `(.L_x_15) ;  /* 0x00000004004c0947 */ /* 0x000fea0003800000 */
[----:B------:R-:W-:-:S13]  /*1020*/  LOP3.LUT P0, RZ, R15, 0x7fffffff, R0, 0xc8, !PT ;  /* 0x7fffffff0fff7812 */ /* 0x000fda000780c800 */
[----:B------:R-:W-:Y:S05]  /*1030*/  @!P0 BRA `(.L_x_16) ;  /* 0x00000004003c8947 */ /* 0x000fea0003800000 */
[----:B------:R-:W-:Y:S02]  /*1040*/  FSETP.NEU.FTZ.AND P2, PT, |R0|, +INF , PT ;  /* 0x7f8000000000780b */ /* 0x000fe40003f5d200 */
[----:B------:R-:W-:Y:S02]  /*1050*/  FSETP.NEU.FTZ.AND P1, PT, |R8|, +INF , PT ;  /* 0x7f8000000800780b */ /* 0x000fe40003f3d200 */
[----:B------:R-:W-:-:S11]  /*1060*/  FSETP.NEU.FTZ.AND P0, PT, |R0|, +INF , PT ;  /* 0x7f8000000000780b */ /* 0x000fd60003f1d200 */
[----:B------:R-:W-:Y:S05]  /*1070*/  @!P1 BRA !P2, `(.L_x_16) ;  /* 0x00000004002c9947 */ /* 0x000fea0005000000 */
[----:B------:R-:W-:-:S04]  /*1080*/  LOP3.LUT P2, RZ, R0, 0x7fffffff, RZ, 0xc0, !PT ;  /* 0x7fffffff00ff7812 */ /* 0x000fc8000784c0ff */
[----:B------:R-:W-:-:S13]  /*1090*/  PLOP3.LUT P1, PT, P1, P2, PT, 0x2f, 0xf2 ;  /* 0x0000000000f2781c */ /* 0x000fda0000f24577 */
[----:B------:R-:W-:Y:S05]  /*10a0*/  @P1 BRA `(.L_x_17) ;  /* 0x0000000400181947 */ /* 0x000fea0003800000 */
[----:B------:R-:W-:-:S04]  /*10b0*/  LOP3.LUT P1, RZ, R15, 0x7fffffff, RZ, 0xc0, !PT ;  /* 0x7fffffff0fff7812 */ /* 0x000fc8000782c0ff */
[----:B------:R-:W-:-:S13]  /*10c0*/  PLOP3.LUT P0, PT, P0, P1, PT, 0x2f, 0xf2 ;  /* 0x0000000000f2781c */ /* 0x000fda0000702577 */
[----:B------:R-:W-:Y:S05]  /*10d0*/  @P0 BRA `(.L_x_18) ;  /* 0x0000000400000947 */ /* 0x000fea0003800000 */
[----:B------:R-:W-:Y:S02]  /*10e0*/  ISETP.GE.AND P0, PT, R16, RZ, PT ;  /* 0x000000ff1000720c */ /* 0x000fe40003f06270 */
[----:B------:R-:W-:-:S11]  /*10f0*/  ISETP.GE.AND P1, PT, R18, RZ, PT ;  /* 0x000000ff1200720c */ /* 0x000fd60003f26270 */
[----:B------:R-:W-:Y:S02]  /*1100*/  @P0 IMAD.MOV.U32 R5, RZ, RZ, RZ ;  /* 0x000000ffff050224 */ /* 0x000fe400078e00ff */
[----:B------:R-:W-:Y:S01]  /*1110*/  @!P0 FFMA R0, R0, 1.84467440737095516160e+19, RZ ;  /* 0x5f80000000008823 */ /* 0x000fe200000000ff */
[----:B------:R-:W-:Y:S02]  /*1120*/  @!P0 IMAD.MOV.U32 R5, RZ, RZ, -0x40 ;  /* 0xffffffc0ff058424 */ /* 0x000fe400078e00ff */
[----:B------:R-:W-:Y:S02]  /*1130*/  @!P1 FFMA R15, R8, 1.84467440737095516160e+19, RZ ;  /* 0x5f800000080f9823 */ /* 0x000fe400000000ff */
[----:B------:R-:W-:-:S07]  /*1140*/  @!P1 VIADD R5, R5, 0x40 ;  /* 0x0000004005059836 */ /* 0x000fce0000000000 */
.L_x_14:
[----:B------:R-:W-:Y:S01]  /*1150*/  LEA R16, R4, 0xc0800000, 0x17 ;  /* 0xc080000004107811 */ /* 0x000fe200078eb8ff */
[----:B------:R-:W-:Y:S01]  /*1160*/  VIADD R17, R17, 0xffffff81 ;  /* 0xffffff8111117836 */ /* 0x000fe20000000000 */
[----:B------:R-:W-:Y:S03]  /*1170*/  BSSY.RECONVERGENT B2, `(.L_x_19) ;  /* 0x0000035000027945 */ /* 0x000fe60003800200 */
[----:B------:R-:W-:Y:S02]  /*1180*/  IMAD.IADD R18, R15, 0x1, -R16 ;  /* 0x000000010f127824 */ /* 0x000fe400078e0a10 */
[C---:B------:R-:W-:Y:S02]  /*1190*/  IMAD R0, R17.reuse, -0x800000, R0 ;  /* 0xff80000011007824 */ /* 0x040fe400078e0200 */
[----:B------:R0:W1:Y:S01]  /*11a0*/  MUFU.RCP R15, R18 ;  /* 0x00000012000f7308 */ /* 0x0000620000001000 */
[----:B------:R-:W-:Y:S01]  /*11b0*/  FADD.FTZ R19, -R18, -RZ ;  /* 0x800000ff12137221 */ /* 0x000fe20000010100 */
[----:B0-----:R-:W-:-:S05]  /*11c0*/  IADD3 R18, PT, PT, R17, 0x7f, -R4 ;  /* 0x0000007f11127810 */ /* 0x001fca0007ffe804 */
[----:B------:R-:W-:Y:S02]  /*11d0*/  IMAD.IADD R5, R18, 0x1, R5 ;  /* 0x0000000112057824 */ /* 0x000fe400078e0205 */
[----:B-1----:R-:W-:-:S04]  /*11e0*/  FFMA R16, R15, R19, 1 ;  /* 0x3f8000000f107423 */ /* 0x002fc80000000013 */
[----:B------:R-:W-:-:S04]  /*11f0*/  FFMA R15, R15, R16, R15 ;  /* 0x000000100f0f7223 */ /* 0x000fc8000000000f */
[----:B------:R-:W-:-:S04]  /*1200*/  FFMA R16, R0, R15, RZ ;  /* 0x0000000f00107223 */ /* 0x000fc800000000ff */
[----:B------:R-:W-:-:S04]  /*1210*/  FFMA R20, R19, R16, R0 ;  /* 0x0000001013147223 */ /* 0x000fc80000000000 */
[----:B------:R-:W-:-:S04]  /*1220*/  FFMA R16, R15, R20, R16 ;  /* 0x000000140f107223 */ /* 0x000fc80000000010 */
[----:B------:R-:W-:-:S04]  /*1230*/  FFMA R19, R19, R16, R0 ;  /* 0x0000001013137223 */ /* 0x000fc80000000000 */
[----:B------:R-:W-:-:S05]  /*1240*/  FFMA R0, R15, R19, R16 ;  /* 0x000000130f007223 */ /* 0x000fca0000000010 */
[----:B------:R-:W-:-:S04]  /*1250*/  SHF.R.U32.HI R4, RZ, 0x17, R0 ;  /* 0x00000017ff047819 */ /* 0x000fc80000011600 */
[----:B------:R-:W-:-:S05]  /*1260*/  LOP3.LUT R4, R4, 0xff, RZ, 0xc0, !PT ;  /* 0x000000ff04047812 */ /* 0x000fca00078ec0ff */
[----:B------:R-:W-:-:S04]  /*1270*/  IMAD.IADD R17, R4, 0x1, R5 ;  /* 0x0000000104117824 */ /* 0x000fc800078e0205 */
[----:B------:R-:W-:-:S05]  /*1280*/  VIADD R4, R17, 0xffffffff ;  /* 0xffffffff11047836 */ /* 0x000fca0000000000 */
[----:B------:R-:W-:-:S13]  /*1290*/  ISETP.GE.U32.AND P0, PT, R4, 0xfe, PT ;  /* 0x000000fe0400780c */ /* 0x000fda0003f06070 */
[----:B------:R-:W-:Y:S05]  /*12a0*/  @!P0 BRA `(.L_x_20) ;  /* 0x0000000000808947 */ /* 0x000fea0003800000 */
[----:B------:R-:W-:-:S13]  /*12b0*/  ISETP.GT.AND P0, PT, R17, 0xfe, PT ;  /* 0x000000fe1100780c */ /* 0x000fda0003f04270 */
[----:B------:R-:W-:Y:S05]  /*12c0*/  @P0 BRA `(.L_x_21) ;  /* 0x00000000006c0947 */ /* 0x000fea0003800000 */
[----:B------:R-:W-:-:S13]  /*12d0*/  ISETP.GE.AND P0, PT, R17, 0x1, PT ;  /* 0x000000011100780c */ /* 0x000fda0003f06270 */
[----:B------:R-:W-:Y:S05]  /*12e0*/  @P0 BRA `(.L_x_22) ;  /* 0x0000000000740947 */ /* 0x000fea0003800000 */
[----:B------:R-:W-:Y:S02]  /*12f0*/  ISETP.GE.AND P0, PT, R17, -0x18, PT ;  /* 0xffffffe81100780c */ /* 0x000fe40003f06270 */
[----:B------:R-:W-:-:S11]  /*1300*/  LOP3.LUT R0, R0, 0x80000000, RZ, 0xc0, !PT ;  /* 0x8000000000007812 */ /* 0x000fd600078ec0ff */
[----:B------:R-:W-:Y:S05]  /*1310*/  @!P0 BRA `(.L_x_22) ;  /* 0x0000000000688947 */ /* 0x000fea0003800000 */
[-CC-:B------:R-:W-:Y:S01]  /*1320*/  FFMA.RZ R4, R15, R19.reuse, R16.reuse ;  /* 0x000000130f047223 */ /* 0x180fe2000000c010 */
[C---:B------:R-:W-:Y:S02]  /*1330*/  ISETP.NE.AND P2, PT, R17.reuse, RZ, PT ;  /* 0x000000ff1100720c */ /* 0x040fe40003f45270 */
[----:B------:R-:W-:Y:S02]  /*1340*/  ISETP.NE.AND P1, PT, R17, RZ, PT ;  /* 0x000000ff1100720c */ /* 0x000fe40003f25270 */
[----:B------:R-:W-:Y:S01]  /*1350*/  LOP3.LUT R5, R4, 0x7fffff, RZ, 0xc0, !PT ;  /* 0x007fffff04057812 */ /* 0x000fe200078ec0ff */
[CCC-:B------:R-:W-:Y:S01]  /*1360*/  FFMA.RP R4, R15.reuse, R19.reuse, R16.reuse ;  /* 0x000000130f047223 */ /* 0x1c0fe20000008010 */
[----:B------:R-:W-:Y:S01]  /*1370*/  FFMA.RM R15, R15, R19, R16 ;  /* 0x000000130f0f7223 */ /* 0x000fe20000004010 */
[----:B------:R-:W-:Y:S01]  /*1380*/  VIADD R16, R17, 0x20 ;  /* 0x0000002011107836 */ /* 0x000fe20000000000 */
[----:B------:R-:W-:Y:S01]  /*1390*/  LOP3.LUT R5, R5, 0x800000, RZ, 0xfc, !PT ;  /* 0x0080000005057812 */ /* 0x000fe200078efcff */
[----:B------:R-:W-:-:S02]  /*13a0*/  IMAD.MOV R17, RZ, RZ, -R17 ;  /* 0x000000ffff117224 */ /* 0x000fc400078e0a11 */
[----:B------:R-:W-:Y:S02]  /*13b0*/  FSETP.NEU.FTZ.AND P0, PT, R4, R15, PT ;  /* 0x0000000f0400720b */ /* 0x000fe40003f1d000 */
[----:B------:R-:W-:Y:S02]  /*13c0*/  SHF.L.U32 R16, R5, R16, RZ ;  /* 0x0000001005107219 */ /* 0x000fe400000006ff */
[----:B------:R-:W-:Y:S02]  /*13d0*/  SEL R4, R17, RZ, P2 ;  /* 0x000000ff11047207 */ /* 0x000fe40001000000 */
[----:B------:R-:W-:Y:S02]  /*13e0*/  ISETP.NE.AND P1, PT, R16, RZ, P1 ;  /* 0x000000ff1000720c */ /* 0x000fe40000f25270 */
[----:B------:R-:W-:Y:S02]  /*13f0*/  SHF.R.U32.HI R4, RZ, R4, R5 ;  /* 0x00000004ff047219 */ /* 0x000fe40000011605 */
[----:B------:R-:W-:-:S02]  /*1400*/  PLOP3.LUT P0, PT, P0, P1, PT, 0xf8, 0x8f ;  /* 0x00000000008f781c */ /* 0x000fc40000703f70 */
[----:B------:R-:W-:Y:S02]  /*1410*/  SHF.R.U32.HI R16, RZ, 0x1, R4 ;  /* 0x00000001ff107819 */ /* 0x000fe40000011604 */
[----:B------:R-:W-:-:S04]  /*1420*/  SEL R5, RZ, 0x1, !P0 ;  /* 0x00000001ff057807 */ /* 0x000fc80004000000 */
[----:B------:R-:W-:-:S04]  /*1430*/  LOP3.LUT R5, R5, 0x1, R16, 0xf8, !PT ;  /* 0x0000000105057812 */ /* 0x000fc800078ef810 */
[----:B------:R-:W-:-:S05]  /*1440*/  LOP3.LUT R5, R5, R4, RZ, 0xc0, !PT ;  /* 0x0000000405057212 */ /* 0x000fca00078ec0ff */
[----:B------:R-:W-:-:S05]  /*1450*/  IMAD.IADD R5, R16, 0x1, R5 ;  /* 0x0000000110057824 */ /* 0x000fca00078e0205 */
[----:B------:R-:W-:Y:S01]  /*1460*/  LOP3.LUT R0, R5, R0, RZ, 0xfc, !PT ;  /* 0x0000000005007212 */ /* 0x000fe200078efcff */
[----:B------:R-:W-:Y:S06]  /*1470*/  BRA `(.L_x_22) ;  /* 0x0000000000107947 */ /* 0x000fec0003800000 */
.L_x_21:
[----:B------:R-:W-:-:S04]  /*1480*/  LOP3.LUT R0, R0, 0x80000000, RZ, 0xc0, !PT ;  /* 0x8000000000007812 */ /* 0x000fc800078ec0ff */
[----:B------:R-:W-:Y:S01]  /*1490*/  LOP3.LUT R0, R0, 0x7f800000, RZ, 0xfc, !PT ;  /* 0x7f80000000007812 */ /* 0x000fe200078efcff */
[----:B------:R-:W-:Y:S06]  /*14a0*/  BRA `(.L_x_22) ;  /* 0x0000000000047947 */ /* 0x000fec0003800000 */
.L_x_20:
[----:B------:R-:W-:-:S07]  /*14b0*/  IMAD R0, R5, 0x800000, R0 ;  /* 0x0080000005007824 */ /* 0x000fce00078e0200 */
.L_x_22:
[----:B------:R-:W-:Y:S05]  /*14c0*/  BSYNC.RECONVERGENT B2 ;  /* 0x0000000000027941 */ /* 0x000fea0003800200 */
.L_x_19:
[----:B------:R-:W-:Y:S05]  /*14d0*/  BRA `(.L_x_23) ;  /* 0x0000000000207947 */ /* 0x000fea0003800000 */
.L_x_18:
[----:B------:R-:W-:-:S04]  /*14e0*/  LOP3.LUT R0, R15, 0x80000000, R0, 0x48, !PT ;  /* 0x800000000f007812 */ /* 0x000fc800078e4800 */
[----:B------:R-:W-:Y:S01]  /*14f0*/  LOP3.LUT R0, R0, 0x7f800000, RZ, 0xfc, !PT ;  /* 0x7f80000000007812 */ /* 0x000fe200078efcff */
[----:B------:R-:W-:Y:S06]  /*1500*/  BRA `(.L_x_23) ;  /* 0x0000000000147947 */ /* 0x000fec0003800000 */
.L_x_17:
[----:B------:R-:W-:Y:S01]  /*1510*/  LOP3.LUT R0, R15, 0x80000000, R0, 0x48, !PT ;  /* 0x800000000f007812 */ /* 0x000fe200078e4800 */
[----:B------:R-:W-:Y:S06]  /*1520*/  BRA `(.L_x_23) ;  /* 0x00000000000c7947 */ /* 0x000fec0003800000 */
.L_x_16:
[----:B------:R-:W0:Y:S01]  /*1530*/  MUFU.RSQ R0, -QNAN ;  /* 0xffc0000000007908 */ /* 0x000e220000001400 */
[----:B------:R-:W-:Y:S05]  /*1540*/  BRA `(.L_x_23) ;  /* 0x0000000000047947 */ /* 0x000fea0003800000 */
.L_x_15:
[----:B------:R-:W-:-:S07]  /*1550*/  FADD.FTZ R0, R0, R8 ;  /* 0x0000000800007221 */ /* 0x000fce0000010000 */
.L_x_23:
[----:B------:R-:W-:Y:S05]  /*1560*/  BSYNC.RECONVERGENT B1 ;  /* 0x0000000000017941 */ /* 0x000fea0003800200 */
.L_x_13:
[----:B------:R-:W-:Y:S02]  /*1570*/  IMAD.MOV.U32 R4, RZ, RZ, R2 ;  /* 0x000000ffff047224 */ /* 0x000fe400078e0002 */
[----:B------:R-:W-:-:S04]  /*1580*/  IMAD.MOV.U32 R5, RZ, RZ, 0x0 ;  /* 0x00000000ff057424 */ /* 0x000fc800078e00ff */
[----:B0-----:R-:W-:Y:S05]  /*1590*/  RET.REL.NODEC R4 `(_Z8revByColP7ComplexS0_ii) ;  /* 0xffffffe804987950 */ /* 0x001fea0003c3ffff */
.L_x_24:
[----:B------:R-:W-:-:S00]  /*15a0*/  BRA `(.L_x_24) ;  /* 0xfffffffc00fc7947 */ /* 0x000fc0000383ffff */
[----:B------:R-:W-:-:S00]  /*15b0*/  NOP ;  /* 0x0000000000007918 */ /* 0x000fc00000000000 */
        /* <DEDUP_REMOVED lines=12> */
.L_x_92:


//--------------------- .text._Z8revByRowP7ComplexS0_ii --------------------------
	.section	.text._Z8revByRowP7ComplexS0_ii,"ax",@progbits
	.align	128
        .global         _Z8revByRowP7ComplexS0_ii
        .type           _Z8revByRowP7ComplexS0_ii,@function
        .size           _Z8revByRowP7ComplexS0_ii,(.L_x_93 - _Z8revByRowP7ComplexS0_ii)
        .other          _Z8revByRowP7ComplexS0_ii,@"STO_CUDA_ENTRY STV_DEFAULT"
_Z8revByRowP7ComplexS0_ii:
.text._Z8revByRowP7ComplexS0_ii:
        /* <DEDUP_REMOVED lines=23> */
[----:B------:R-:W-:-:S07]  /*0170*/  I2FP.F32.S32 R12, R3 ;  /* 0x00000003000c7245 */ /* 0x000fce0000201400 */
.L_x_37:
[----:B-1----:R-:W1:Y:S08]  /*0180*/  LDC R17, c[0x0][0x390] ;  /* 0x0000e400ff117b82 */ /* 0x002e700000000800 */
[----:B------:R-:W2:Y:S01]  /*0190*/  LDC.64 R2, c[0x0][0x388] ;  /* 0x0000e200ff027b82 */ /* 0x000ea20000000a00 */
[----:B------:R-:W3:Y:S01]  /*01a0*/  MUFU.RCP R15, R10 ;  /* 0x0000000a000f7308 */ /* 0x000ee20000001000 */
[----:B------:R-:W-:Y:S01]  /*01b0*/  I2FP.F32.U32 R0, UR4 ;  /* 0x0000000400007c45 */ /* 0x000fe20008201000 */
[----:B-1----:R-:W-:-:S04]  /*01c0*/  IMAD R5, R8, R17, UR4 ;  /* 0x0000000408057e24 */ /* 0x002fc8000f8e0211 */
[----:B--2---:R-:W-:-:S04]  /*01d0*/  IMAD.WIDE.U32 R2, R5, 0x8, R2 ;  /* 0x0000000805027825 */ /* 0x004fc800078e0002 */
[----:B------:R-:W-:-:S04]  /*01e0*/  FMUL R5, R0, 6.2831854820251464844 ;  /* 0x40c90fdb00057820 */ /* 0x000fc80000400000 */
[----:B------:R-:W-:Y:S01]  /*01f0*/  FMUL R0, R12, R5 ;  /* 0x000000050c007220 */ /* 0x000fe20000400000 */
[----:B---3--:R-:W-:Y:S01]  /*0200*/  FFMA R4, -R10, R15, 1 ;  /* 0x3f8000000a047423 */ /* 0x008fe2000000010f */
[----:B------:R-:W-:Y:S01]  /*0210*/  UIADD3 UR4, UPT, UPT, UR4, 0x1, URZ ;  /* 0x0000000104047890 */ /* 0x000fe2000fffe0ff */
[----:B-----5:R-:W5:Y:S01]  /*0220*/  LDG.E R13, desc[UR8][R2.64] ;  /* 0x00000008020d7981 */ /* 0x020f62000c1e1900 */
[----:B------:R-:W1:Y:S01]  /*0230*/  FCHK P0, R0, R10 ;  /* 0x0000000a00007302 */ /* 0x000e620000000000 */
[----:B------:R-:W-:Y:S02]  /*0240*/  FFMA R15, R15, R4, R15 ;  /* 0x000000040f0f7223 */ /* 0x000fe4000000000f */
[----:B------:R2:W5:Y:S01]  /*0250*/  LDG.E R14, desc[UR8][R2.64+0x4] ;  /* 0x00000408020e7981 */ /* 0x000562000c1e1900 */
[----:B------:R-:W-:Y:S01]  /*0260*/  BSSY.RECONVERGENT B0, `(.L_x_25) ;  /* 0x0000009000007945 */ /* 0x000fe20003800200 */
[----:B------:R-:W-:Y:S01]  /*0270*/  FFMA R4, R0, R15, RZ ;  /* 0x0000000f00047223 */ /* 0x000fe200000000ff */
[----:B------:R-:W-:-:S03]  /*0280*/  ISETP.NE.AND P2, PT, R17, UR4, PT ;  /* 0x0000000411007c0c */ /* 0x000fc6000bf45270 */
[----:B--2---:R-:W-:-:S04]  /*0290*/  FFMA R2, -R10, R4, R0 ;  /* 0x000000040a027223 */ /* 0x004fc80000000100 */
[----:B------:R-:W-:Y:S01]  /*02a0*/  FFMA R15, R15, R2, R4 ;  /* 0x000000020f0f7223 */ /* 0x000fe20000000004 */
[----:B-1----:R-:W-:Y:S06]  /*02b0*/  @!P0 BRA `(.L_x_26) ;  /* 0x00000000000c8947 */ /* 0x002fec0003800000 */
[----:B------:R-:W-:-:S07]  /*02c0*/  MOV R4, 0x2e0 ;  /* 0x000002e000047802 */ /* 0x000fce0000000f00 */
[----:B0----5:R-:W-:Y:S05]  /*02d0*/  CALL.REL.NOINC `($__internal_1_$__cuda_sm3x_div_rn_noftz_f32_slowpath) ;  /* 0x0000000c00007944 */ /* 0x021fea0003c00000 */
[----:B------:R-:W-:-:S07]  /*02e0*/  IMAD.MOV.U32 R15, RZ, RZ, R0 ;  /* 0x000000ffff0f7224 */ /* 0x000fce00078e0000 */
.L_x_26:
[----:B------:R-:W-:Y:S05]  /*02f0*/  BSYNC.RECONVERGENT B0 ;  /* 0x0000000000007941 */ /* 0x000fea0003800200 */
.L_x_25:
        /* <DEDUP_REMOVED lines=22> */
.L_x_29:
        /* <DEDUP_REMOVED lines=44> */
.L_x_28:
[----:B------:R-:W-:Y:S05]  /*0720*/  BSYNC.RECONVERGENT B0 ;  /* 0x0000000000007941 */ /* 0x000fea0003800200 */
.L_x_27:
        /* <DEDUP_REMOVED lines=31> */
.L_x_32:
        /* <DEDUP_REMOVED lines=41> */
.L_x_31:
[----:B------:R-:W-:Y:S05]  /*0bb0*/  BSYNC.RECONVERGENT B0 ;  /* 0x0000000000007941 */ /* 0x000fea0003800200 */
.L_x_30:
        /* <DEDUP_REMOVED lines=10> */
[C---:B------:R-:W-:Y:S01]  /*0c60*/  FFMA R20, R3.reuse, R20, R0 ;  /* 0x0000001403147223 */ /* 0x040fe20000000000 */
[----:B------:R-:W-:Y:S01]  /*0c70*/  FSEL R0, R22, 1, P0 ;  /* 0x3f80000016007808 */ /* 0x000fe20000000000 */
[----:B-1----:R-:W-:Y:S02]  /*0c80*/  FFMA R4, -R10, R15, 1 ;  /* 0x3f8000000a047423 */ /* 0x002fe4000000010f */
[C---:B------:R-:W-:Y:S02]  /*0c90*/  FFMA R5, R3.reuse, R20, R5 ;  /* 0x0000001403057223 */ /* 0x040fe40000000005 */
[----:B------:R-:W-:-:S04]  /*0ca0*/  FFMA R3, R3, R0, RZ ;  /* 0x0000000003037223 */ /* 0x000fc800000000ff */
[----:B------:R-:W-:-:S04]  /*0cb0*/  FFMA R2, R3, R5, R0 ;  /* 0x0000000503027223 */ /* 0x000fc80000000000 */
[----:B------:R-:W-:-:S04]  /*0cc0*/  @P1 FADD R2, RZ, -R2 ;  /* 0x80000002ff021221 */ /* 0x000fc80000000000 */
[----:B-----5:R-:W-:-:S04]  /*0cd0*/  FMUL R0, R14, R2 ;  /* 0x000000020e007220 */ /* 0x020fc80000400000 */
[----:B------:R-:W-:Y:S01]  /*0ce0*/  FFMA R5, R13, R21, -R0 ;  /* 0x000000150d057223 */ /* 0x000fe20000000800 */
[----:B------:R-:W-:-:S03]  /*0cf0*/  FFMA R0, R15, R4, R15 ;  /* 0x000000040f007223 */ /* 0x000fc6000000000f */
[----:B------:R-:W1:Y:S01]  /*0d00*/  FCHK P0, R5, R10 ;  /* 0x0000000a05007302 */ /* 0x000e620000000000 */
[----:B------:R-:W-:-:S04]  /*0d10*/  FFMA R3, R0, R5, RZ ;  /* 0x0000000500037223 */ /* 0x000fc800000000ff */
[----:B------:R-:W-:-:S04]  /*0d20*/  FFMA R4, -R10, R3, R5 ;  /* 0x000000030a047223 */ /* 0x000fc80000000105 */
[----:B------:R-:W-:Y:S01]  /*0d30*/  FFMA R0, R0, R4, R3 ;  /* 0x0000000400007223 */ /* 0x000fe20000000003 */
[----:B-1----:R-:W-:Y:S06]  /*0d40*/  @!P0 BRA `(.L_x_34) ;  /* 0x00000000000c8947 */ /* 0x002fec0003800000 */
[----:B------:R-:W-:Y:S01]  /*0d50*/  IMAD.MOV.U32 R0, RZ, RZ, R5 ;  /* 0x000000ffff007224 */ /* 0x000fe200078e0005 */
[----:B------:R-:W-:-:S07]  /*0d60*/  MOV R4, 0xd80 ;  /* 0x00000d8000047802 */ /* 0x000fce0000000f00 */
[----:B0-----:R-:W-:Y:S05]  /*0d70*/  CALL.REL.NOINC `($__internal_1_$__cuda_sm3x_div_rn_noftz_f32_slowpath) ;  /* 0x0000000000587944 */ /* 0x001fea0003c00000 */
.L_x_34:
[----:B------:R-:W-:Y:S05]  /*0d80*/  BSYNC.RECONVERGENT B0 ;  /* 0x0000000000007941 */ /* 0x000fea0003800200 */
.L_x_33:
        /* <DEDUP_REMOVED lines=15> */
[----:B0-----:R-:W-:Y:S05]  /*0e80*/  CALL.REL.NOINC `($__internal_1_$__cuda_sm3x_div_rn_noftz_f32_slowpath) ;  /* 0x0000000000147944 */ /* 0x001fea0003c00000 */
.L_x_36:
[----:B------:R-:W-:Y:S05]  /*0e90*/  BSYNC.RECONVERGENT B0 ;  /* 0x0000000000007941 */ /* 0x000fea0003800200 */
.L_x_35:
[----:B------:R-:W-:-:S05]  /*0ea0*/  FADD R11, R0, R11 ;  /* 0x0000000b000b7221 */ /* 0x000fca0000000000 */
[----:B------:R1:W-:Y:S01]  /*0eb0*/  STG.E desc[UR8][R6.64+0x4], R11 ;  /* 0x0000040b06007986 */ /* 0x0003e2000c101908 */
[----:B------:R-:W-:Y:S05]  /*0ec0*/  @P2 BRA `(.L_x_37) ;  /* 0xfffffff000ac2947 */ /* 0x000fea000383ffff */
[----:B------:R-:W-:Y:S05]  /*0ed0*/  EXIT ;  /* 0x000000000000794d */ /* 0x000fea0003800000 */
        .weak           $__internal_1_$__cuda_sm3x_div_rn_noftz_f32_slowpath
        .type           $__internal_1_$__cuda_sm3x_div_rn_noftz_f32_slowpath,@function
        .size           $__internal_1_$__cuda_sm3x_div_rn_noftz_f32_slowpath,(.L_x_93 - $__internal_1_$__cuda_sm3x_div_rn_noftz_f32_slowpath)
$__internal_1_$__cuda_sm3x_div_rn_noftz_f32_slowpath:
        /* <DEDUP_REMOVED lines=35> */
.L_x_39:
        /* <DEDUP_REMOVED lines=30> */
[C---:B------:R-:W-:Y:S01]  /*12f0*/  VIADD R18, R17.reuse, 0x20 ;  /* 0x0000002011127836 */ /* 0x040fe20000000000 */
[C---:B------:R-:W-:Y:S02]  /*1300*/  ISETP.NE.AND P3, PT, R17.reuse, RZ, PT ;  /* 0x000000ff1100720c */ /* 0x040fe40003f65270 */
[----:B------:R-:W-:Y:S02]  /*1310*/  ISETP.NE.AND P1, PT, R17, RZ, PT ;  /* 0x000000ff1100720c */ /* 0x000fe40003f25270 */
[----:B------:R-:W-:Y:S01]  /*1320*/  LOP3.LUT R5, R3, 0x7fffff, RZ, 0xc0, !PT ;  /* 0x007fffff03057812 */ /* 0x000fe200078ec0ff */
[CCC-:B------:R-:W-:Y:S01]  /*1330*/  FFMA.RP R3, R15.reuse, R19.reuse, R16.reuse ;  /* 0x000000130f037223 */ /* 0x1c0fe20000008010 */
[----:B------:R-:W-:Y:S01]  /*1340*/  FFMA.RM R16, R15, R19, R16 ;  /* 0x000000130f107223 */ /* 0x000fe20000004010 */
[----:B------:R-:W-:Y:S01]  /*1350*/  IMAD.MOV R15, RZ, RZ, -R17 ;  /* 0x000000ffff0f7224 */ /* 0x000fe200078e0a11 */
[----:B------:R-:W-:-:S03]  /*1360*/  LOP3.LUT R5, R5, 0x800000, RZ, 0xfc, !PT ;  /* 0x0080000005057812 */ /* 0x000fc600078efcff */
        /* <DEDUP_REMOVED lines=13> */
.L_x_46:
[----:B------:R-:W-:-:S04]  /*1440*/  LOP3.LUT R0, R0, 0x80000000, RZ, 0xc0, !PT ;  /* 0x8000000000007812 */ /* 0x000fc800078ec0ff */
[----:B------:R-:W-:Y:S01]  /*1450*/  LOP3.LUT R0, R0, 0x7f800000, RZ, 0xfc, !PT ;  /* 0x7f80000000007812 */ /* 0x000fe200078efcff */
[----:B------:R-:W-:Y:S06]  /*1460*/  BRA `(.L_x_47) ;  /* 0x0000000000047947 */ /* 0x000fec0003800000 */
.L_x_45:
[----:B------:R-:W-:-:S07]  /*1470*/  IMAD R0, R18, 0x800000, R0 ;  /* 0x0080000012007824 */ /* 0x000fce00078e0200 */
.L_x_47:
[----:B------:R-:W-:Y:S05]  /*1480*/  BSYNC.RECONVERGENT B2 ;  /* 0x0000000000027941 */ /* 0x000fea0003800200 */
.L_x_44:
[----:B------:R-:W-:Y:S05]  /*1490*/  BRA `(.L_x_48) ;  /* 0x0000000000207947 */ /* 0x000fea0003800000 */
.L_x_43:
[----:B------:R-:W-:-:S04]  /*14a0*/  LOP3.LUT R0, R15, 0x80000000, R0, 0x48, !PT ;  /* 0x800000000f007812 */ /* 0x000fc800078e4800 */
[----:B------:R-:W-:Y:S01]  /*14b0*/  LOP3.LUT R0, R0, 0x7f800000, RZ, 0xfc, !PT ;  /* 0x7f80000000007812 */ /* 0x000fe200078efcff */
[----:B------:R-:W-:Y:S06]  /*14c0*/  BRA `(.L_x_48) ;  /* 0x0000000000147947 */ /* 0x000fec0003800000 */
.L_x_42:
[----:B------:R-:W-:Y:S01]  /*14d0*/  LOP3.LUT R0, R15, 0x80000000, R0, 0x48, !PT ;  /* 0x800000000f007812 */ /* 0x000fe200078e4800 */
[----:B------:R-:W-:Y:S06]  /*14e0*/  BRA `(.L_x_48) ;  /* 0x00000000000c7947 */ /* 0x000fec0003800000 */
.L_x_41:
[----:B------:R-:W0:Y:S01]  /*14f0*/  MUFU.RSQ R0, -QNAN ;  /* 0xffc0000000007908 */ /* 0x000e220000001400 */
[----:B------:R-:W-:Y:S05]  /*1500*/  BRA `(.L_x_48) ;  /* 0x0000000000047947 */ /* 0x000fea0003800000 */
.L_x_40:
[----:B------:R-:W-:-:S07]  /*1510*/  FADD.FTZ R0, R0, R10 ;  /* 0x0000000a00007221 */ /* 0x000fce0000010000 */
.L_x_48:
[----:B------:R-:W-:Y:S05]  /*1520*/  BSYNC.RECONVERGENT B1 ;  /* 0x0000000000017941 */ /* 0x000fea0003800200 */
.L_x_38:
[----:B------:R-:W-:-:S04]  /*1530*/  IMAD.MOV.U32 R5, RZ, RZ, 0x0 ;  /* 0x00000000ff057424 */ /* 0x000fc800078e00ff */
[----:B0-----:R-:W-:Y:S05]  /*1540*/  RET.REL.NODEC R4 `(_Z8revByRowP7ComplexS0_ii) ;  /* 0xffffffe804ac7950 */ /* 0x001fea0003c3ffff */
.L_x_49:
        /* <DEDUP_REMOVED lines=11> */
.L_x_93:


//--------------------- .text._Z10transByColP7ComplexS0_ii --------------------------
	.section	.text._Z10transByColP7ComplexS0_ii,"ax",@progbits
	.align	128
        .global         _Z10transByColP7ComplexS0_ii
        .type           _Z10transByColP7ComplexS0_ii,@function
        .size           _Z10transByColP7ComplexS0_ii,(.L_x_94 - _Z10transByColP7ComplexS0_ii)
        .other          _Z10transByColP7ComplexS0_ii,@"STO_CUDA_ENTRY STV_DEFAULT"
_Z10transByColP7ComplexS0_ii:
.text._Z10transByColP7ComplexS0_ii:
        /* <DEDUP_REMOVED lines=24> */
.L_x_58:
[----:B-1----:R-:W1:Y:S01]  /*0180*/  LDCU UR5, c[0x0][0x390] ;  /* 0x00007200ff0577ac */ /* 0x002e620008000800 */
[----:B------:R-:W2:Y:S01]  /*0190*/  LDCU.64 UR10, c[0x0][0x388] ;  /* 0x00007100ff0a77ac */ /* 0x000ea20008000a00 */
[----:B-1----:R-:W-:-:S04]  /*01a0*/  UIMAD UR5, UR4, UR5, URZ ;  /* 0x00000005040572a4 */ /* 0x002fc8000f8e02ff */
[----:B------:R-:W-:Y:S02]  /*01b0*/  USHF.R.S32.HI UR6, URZ, 0x1f, UR5 ;  /* 0x0000001fff067899 */ /* 0x000fe40008011405 */
[----:B------:R-:W-:-:S04]  /*01c0*/  IADD3 R0, P0, PT, R9, UR5, RZ ;  /* 0x0000000509007c10 */ /* 0x000fc8000ff1e0ff */
[----:B------:R-:W-:Y:S02]  /*01d0*/  LEA.HI.X.SX32 R3, R9, UR6, 0x1, P0 ;  /* 0x0000000609037c11 */ /* 0x000fe400080f0eff */
[----:B--2---:R-:W-:-:S04]  /*01e0*/  LEA R2, P0, R0, UR10, 0x3 ;  /* 0x0000000a00027c11 */ /* 0x004fc8000f8018ff */
[----:B------:R-:W-:-:S05]  /*01f0*/  LEA.HI.X R3, R0, UR11, R3, 0x3, P0 ;  /* 0x0000000b00037c11 */ /* 0x000fca00080f1c03 */
[----:B-----5:R1:W5:Y:S04]  /*0200*/  LDG.E R12, desc[UR8][R2.64] ;  /* 0x00000008020c7981 */ /* 0x020368000c1e1900 */
[----:B------:R1:W5:Y:S01]  /*0210*/  LDG.E R14, desc[UR8][R2.64+0x4] ;  /* 0x00000408020e7981 */ /* 0x000362000c1e1900 */
[----:B------:R-:W2:Y:S01]  /*0220*/  MUFU.RCP R15, R8 ;  /* 0x00000008000f7308 */ /* 0x000ea20000001000 */
[----:B------:R-:W-:Y:S01]  /*0230*/  I2FP.F32.U32 R0, UR4 ;  /* 0x0000000400007c45 */ /* 0x000fe20008201000 */
[----:B------:R-:W-:Y:S04]  /*0240*/  BSSY.RECONVERGENT B0, `(.L_x_50) ;  /* 0x000000d000007945 */ /* 0x000fe80003800200 */
[----:B------:R-:W-:-:S04]  /*0250*/  FMUL R5, R0, 6.2831854820251464844 ;  /* 0x40c90fdb00057820 */ /* 0x000fc80000400000 */
[----:B------:R-:W-:-:S04]  /*0260*/  FMUL R0, R10, R5 ;  /* 0x000000050a007220 */ /* 0x000fc80000400000 */
[----:B------:R-:W3:Y:S01]  /*0270*/  FCHK P0, R0, R8 ;  /* 0x0000000800007302 */ /* 0x000ee20000000000 */
[----:B--2---:R-:W-:-:S04]  /*0280*/  FFMA R4, -R8, R15, 1 ;  /* 0x3f80000008047423 */ /* 0x004fc8000000010f */
[----:B------:R-:W-:-:S04]  /*0290*/  FFMA R15, R15, R4, R15 ;  /* 0x000000040f0f7223 */ /* 0x000fc8000000000f */
[----:B------:R-:W-:-:S04]  /*02a0*/  FFMA R4, R0, R15, RZ ;  /* 0x0000000f00047223 */ /* 0x000fc800000000ff */
[----:B------:R-:W-:-:S04]  /*02b0*/  FFMA R5, -R8, R4, R0 ;  /* 0x0000000408057223 */ /* 0x000fc80000000100 */
[----:B------:R-:W-:Y:S01]  /*02c0*/  FFMA R15, R15, R5, R4 ;  /* 0x000000050f0f7223 */ /* 0x000fe20000000004 */
[----:B-1-3--:R-:W-:Y:S06]  /*02d0*/  @!P0 BRA `(.L_x_51) ;  /* 0x00000000000c8947 */ /* 0x00afec0003800000 */
[----:B------:R-:W-:-:S07]  /*02e0*/  MOV R2, 0x300 ;  /* 0x0000030000027802 */ /* 0x000fce0000000f00 */
[----:B0----5:R-:W-:Y:S05]  /*02f0*/  CALL.REL.NOINC `($__internal_2_$__cuda_sm3x_div_rn_noftz_f32_slowpath) ;  /* 0x0000000800a47944 */ /* 0x021fea0003c00000 */
[----:B------:R-:W-:-:S07]  /*0300*/  IMAD.MOV.U32 R15, RZ, RZ, R0 ;  /* 0x000000ffff0f7224 */ /* 0x000fce00078e0000 */
.L_x_51:
[----:B------:R-:W-:Y:S05]  /*0310*/  BSYNC.RECONVERGENT B0 ;  /* 0x0000000000007941 */ /* 0x000fea0003800200 */
.L_x_50:
        /* <DEDUP_REMOVED lines=22> */
.L_x_54:
        /* <DEDUP_REMOVED lines=44> */
.L_x_53:
[----:B------:R-:W-:Y:S05]  /*0740*/  BSYNC.RECONVERGENT B0 ;  /* 0x0000000000007941 */ /* 0x000fea0003800200 */
.L_x_52:
        /* <DEDUP_REMOVED lines=31> */
.L_x_57:
        /* <DEDUP_REMOVED lines=41> */
.L_x_56:
[----:B------:R-:W-:Y:S05]  /*0bd0*/  BSYNC.RECONVERGENT B0 ;  /* 0x0000000000007941 */ /* 0x000fea0003800200 */
.L_x_55:
[----:B------:R-:W-:Y:S01]  /*0be0*/  FMUL R3, R22, R22 ;  /* 0x0000001616037220 */ /* 0x000fe20000400000 */
[C---:B------:R-:W-:Y:S01]  /*0bf0*/  LOP3.LUT R0, R23.reuse, 0x1, RZ, 0xc0, !PT ;  /* 0x0000000117007812 */ /* 0x040fe200078ec0ff */
[----:B------:R-:W1:Y:S01]  /*0c00*/  LDCU UR5, c[0x0][0x394] ;  /* 0x00007280ff0577ac */ /* 0x000e620008000800 */
[----:B------:R-:W-:Y:S01]  /*0c10*/  LOP3.LUT P1, RZ, R23, 0x2, RZ, 0xc0, !PT ;  /* 0x0000000217ff7812 */ /* 0x000fe2000782c0ff */
[----:B------:R-:W-:Y:S01]  /*0c20*/  FFMA R20, R3, R20, -0.0013887860113754868507 ;  /* 0xbab607ed03147423 */ /* 0x000fe20000000014 */
[----:B------:R-:W-:Y:S01]  /*0c30*/  ISETP.NE.U32.AND P0, PT, R0, 0x1, PT ;  /* 0x000000010000780c */ /* 0x000fe20003f05070 */
[----:B------:R-:W-:-:S03]  /*0c40*/  UIADD3 UR4, UPT, UPT, UR4, 0x1, URZ ;  /* 0x0000000104047890 */ /* 0x000fc6000fffe0ff */
[----:B------:R-:W-:Y:S02]  /*0c50*/  FSEL R2, R19, 0.041666727513074874878, P0 ;  /* 0x3d2aaabb13027808 */ /* 0x000fe40000000000 */
[----:B------:R-:W-:Y:S02]  /*0c60*/  FSEL R20, R20, -0.00019574658654164522886, !P0 ;  /* 0xb94d415314147808 */ /* 0x000fe40004000000 */
[----:B------:R-:W-:Y:S02]  /*0c70*/  FSEL R0, R22, 1, P0 ;  /* 0x3f80000016007808 */ /* 0x000fe40000000000 */
[----:B------:R-:W-:Y:S01]  /*0c80*/  FSEL R15, -R18, -0.4999999701976776123, P0 ;  /* 0xbeffffff120f7808 */ /* 0x000fe20000000100 */
[C---:B------:R-:W-:Y:S02]  /*0c90*/  FFMA R2, R3.reuse, R20, R2 ;  /* 0x0000001403027223 */ /* 0x040fe40000000002 */
[C---:B------:R-:W-:Y:S02]  /*0ca0*/  FFMA R5, R3.reuse, R0, RZ ;  /* 0x0000000003057223 */ /* 0x040fe400000000ff */
[----:B------:R-:W-:Y:S01]  /*0cb0*/  FFMA R2, R3, R2, R15 ;  /* 0x0000000203027223 */ /* 0x000fe2000000000f */
[----:B-1----:R-:W-:-:S03]  /*0cc0*/  UISETP.NE.AND UP0, UPT, UR4, UR5, UPT ;  /* 0x000000050400728c */ /* 0x002fc6000bf05270 */
[----:B------:R-:W-:-:S04]  /*0cd0*/  FFMA R5, R5, R2, R0 ;  /* 0x0000000205057223 */ /* 0x000fc80000000000 */
[----:B------:R-:W-:-:S04]  /*0ce0*/  @P1 FADD R5, RZ, -R5 ;  /* 0x80000005ff051221 */ /* 0x000fc80000000000 */
[-C--:B-----5:R-:W-:Y:S01]  /*0cf0*/  FMUL R3, R14, R5.reuse ;  /* 0x000000050e037220 */ /* 0x0a0fe20000400000 */
[----:B------:R-:W-:-:S03]  /*0d00*/  FMUL R5, R12, R5 ;  /* 0x000000050c057220 */ /* 0x000fc60000400000 */
[-C--:B------:R-:W-:Y:S01]  /*0d10*/  FFMA R12, R12, R21.reuse, R3 ;  /* 0x000000150c0c7223 */ /* 0x080fe20000000003 */
[----:B------:R-:W-:-:S03]  /*0d20*/  FFMA R14, R14, R21, -R5 ;  /* 0x000000150e0e7223 */ /* 0x000fc60000000805 */
[----:B------:R-:W-:Y:S01]  /*0d30*/  FADD R11, R12, R11 ;  /* 0x0000000b0c0b7221 */ /* 0x000fe20000000000 */
[----:B------:R-:W-:-:S04]  /*0d40*/  FADD R13, R14, R13 ;  /* 0x0000000d0e0d7221 */ /* 0x000fc80000000000 */
[----:B------:R1:W-:Y:S04]  /*0d50*/  STG.E desc[UR8][R6.64], R11 ;  /* 0x0000000b06007986 */ /* 0x0003e8000c101908 */
[----:B------:R1:W-:Y:S01]  /*0d60*/  STG.E desc[UR8][R6.64+0x4], R13 ;  /* 0x0000040d06007986 */ /* 0x0003e2000c101908 */
[----:B------:R-:W-:Y:S05]  /*0d70*/  BRA.U UP0, `(.L_x_58) ;  /* 0xfffffff500007547 */ /* 0x000fea000b83ffff */
[----:B------:R-:W-:Y:S05]  /*0d80*/  EXIT ;  /* 0x000000000000794d */ /* 0x000fea0003800000 */
        .weak           $__internal_2_$__cuda_sm3x_div_rn_noftz_f32_slowpath
        .type           $__internal_2_$__cuda_sm3x_div_rn_noftz_f32_slowpath,@function
        .size           $__internal_2_$__cuda_sm3x_div_rn_noftz_f32_slowpath,(.L_x_94 - $__internal_2_$__cuda_sm3x_div_rn_noftz_f32_slowpath)
$__internal_2_$__cuda_sm3x_div_rn_noftz_f32_slowpath:
[----:B------:R-:W-:Y:S01]  /*0d90*/  SHF.R.U32.HI R4, RZ, 0x17, R8 ;  /* 0x00000017ff047819 */ /* 0x000fe20000011608 */
[----:B------:R-:W-:Y:S01]  /*0da0*/  BSSY.RECONVERGENT B1, `(.L_x_59) ;  /* 0x0000064000017945 */ /* 0x000fe20003800200 */
[--C-:B------:R-:W-:Y:S01]  /*0db0*/  SHF.R.U32.HI R3, RZ, 0x17, R0.reuse ;  /* 0x00000017ff037819 */ /* 0x100fe20000011600 */
[----:B------:R-:W-:Y:S01]  /*0dc0*/  IMAD.MOV.U32 R5, RZ, RZ, R0 ;  /* 0x000000ffff057224 */ /* 0x000fe200078e0000 */
[----:B------:R-:W-:Y:S01]  /*0dd0*/  LOP3.LUT R4, R4, 0xff, RZ, 0xc0, !PT ;  /* 0x000000ff04047812 */ /* 0x000fe200078ec0ff */
[----:B------:R-:W-:Y:S01]  /*0de0*/  IMAD.MOV.U32 R16, RZ, RZ, R8 ;  /* 0x000000ffff107224 */ /* 0x000fe200078e0008 */
        /* <DEDUP_REMOVED lines=30> */
.L_x_60:
[----:B------:R-:W-:Y:S01]  /*0fd0*/  LEA R15, R4, 0xc0800000, 0x17 ;  /* 0xc0800000040f7811 */ /* 0x000fe200078eb8ff */
[----:B------:R-:W-:Y:S04]  /*0fe0*/  BSSY.RECONVERGENT B2, `(.L_x_65) ;  /* 0x0000036000027945 */ /* 0x000fe80003800200 */
[----:B------:R-:W-:Y:S02]  /*0ff0*/  IMAD.IADD R16, R16, 0x1, -R15 ;  /* 0x0000000110107824 */ /* 0x000fe400078e0a0f */
[----:B------:R-:W-:Y:S02]  /*1000*/  VIADD R15, R18, 0xffffff81 ;  /* 0xffffff81120f7836 */ /* 0x000fe40000000000 */
[----:B------:R0:W1:Y:S01]  /*1010*/  MUFU.RCP R17, R16 ;  /* 0x0000001000117308 */ /* 0x0000620000001000 */
[----:B------:R-:W-:Y:S01]  /*1020*/  FADD.FTZ R19, -R16, -RZ ;  /* 0x800000ff10137221 */ /* 0x000fe20000010100 */
[C---:B------:R-:W-:Y:S01]  /*1030*/  IMAD R0, R15.reuse, -0x800000, R5 ;  /* 0xff8000000f007824 */ /* 0x040fe200078e0205 */
        /* <DEDUP_REMOVED lines=23> */
[----:B------:R-:W-:Y:S02]  /*11b0*/  VIADD R16, R17, 0x20 ;  /* 0x0000002011107836 */ /* 0x000fe40000000000 */
[-CC-:B------:R-:W-:Y:S01]  /*11c0*/  FFMA.RM R4, R5, R19.reuse, R18.reuse ;  /* 0x0000001305047223 */ /* 0x180fe20000004012 */
[----:B------:R-:W-:Y:S02]  /*11d0*/  ISETP.NE.AND P2, PT, R17, RZ, PT ;  /* 0x000000ff1100720c */ /* 0x000fe40003f45270 */
[----:B------:R-:W-:Y:S01]  /*11e0*/  LOP3.LUT R15, R3, 0x7fffff, RZ, 0xc0, !PT ;  /* 0x007fffff030f7812 */ /* 0x000fe200078ec0ff */
[----:B------:R-:W-:Y:S01]  /*11f0*/  FFMA.RP R3, R5, R19, R18 ;  /* 0x0000001305037223 */ /* 0x000fe20000008012 */
[----:B------:R-:W-:Y:S01]  /*1200*/  IMAD.MOV R5, RZ, RZ, -R17 ;  /* 0x000000ffff057224 */ /* 0x000fe200078e0a11 */
[----:B------:R-:W-:Y:S02]  /*1210*/  ISETP.NE.AND P1, PT, R17, RZ, PT ;  /* 0x000000ff1100720c */ /* 0x000fe40003f25270 */
[----:B------:R-:W-:-:S02]  /*1220*/  LOP3.LUT R15, R15, 0x800000, RZ, 0xfc, !PT ;  /* 0x008000000f0f7812 */ /* 0x000fc400078efcff */
        /* <DEDUP_REMOVED lines=13> */
.L_x_67:
[----:B------:R-:W-:-:S04]  /*1300*/  LOP3.LUT R0, R0, 0x80000000, RZ, 0xc0, !PT ;  /* 0x8000000000007812 */ /* 0x000fc800078ec0ff */
[----:B------:R-:W-:Y:S01]  /*1310*/  LOP3.LUT R0, R0, 0x7f800000, RZ, 0xfc, !PT ;  /* 0x7f80000000007812 */ /* 0x000fe200078efcff */
[----:B------:R-:W-:Y:S06]  /*1320*/  BRA `(.L_x_68) ;  /* 0x0000000000047947 */ /* 0x000fec0003800000 */
.L_x_66:
[----:B------:R-:W-:-:S07]  /*1330*/  IMAD R0, R3, 0x800000, R0 ;  /* 0x0080000003007824 */ /* 0x000fce00078e0200 */
.L_x_68:
[----:B------:R-:W-:Y:S05]  /*1340*/  BSYNC.RECONVERGENT B2 ;  /* 0x0000000000027941 */ /* 0x000fea0003800200 */
.L_x_65:
[----:B------:R-:W-:Y:S05]  /*1350*/  BRA `(.L_x_69) ;  /* 0x0000000000207947 */ /* 0x000fea0003800000 */
.L_x_64:
[----:B------:R-:W-:-:S04]  /*1360*/  LOP3.LUT R0, R16, 0x80000000, R5, 0x48, !PT ;  /* 0x8000000010007812 */ /* 0x000fc800078e4805 */
[----:B------:R-:W-:Y:S01]  /*1370*/  LOP3.LUT R0, R0, 0x7f800000, RZ, 0xfc, !PT ;  /* 0x7f80000000007812 */ /* 0x000fe200078efcff */
[----:B------:R-:W-:Y:S06]  /*1380*/  BRA `(.L_x_69) ;  /* 0x0000000000147947 */ /* 0x000fec0003800000 */
.L_x_63:
[----:B------:R-:W-:Y:S01]  /*1390*/  LOP3.LUT R0, R16, 0x80000000, R5, 0x48, !PT ;  /* 0x8000000010007812 */ /* 0x000fe200078e4805 */
[----:B------:R-:W-:Y:S06]  /*13a0*/  BRA `(.L_x_69) ;  /* 0x00000000000c7947 */ /* 0x000fec0003800000 */
.L_x_62:
[----:B------:R-:W0:Y:S01]  /*13b0*/  MUFU.RSQ R0, -QNAN ;  /* 0xffc0000000007908 */ /* 0x000e220000001400 */
[----:B------:R-:W-:Y:S05]  /*13c0*/  BRA `(.L_x_69) ;  /* 0x0000000000047947 */ /* 0x000fea0003800000 */
.L_x_61:
[----:B------:R-:W-:-:S07]  /*13d0*/  FADD.FTZ R0, R0, R8 ;  /* 0x0000000800007221 */ /* 0x000fce0000010000 */
.L_x_69:
[----:B------:R-:W-:Y:S05]  /*13e0*/  BSYNC.RECONVERGENT B1 ;  /* 0x0000000000017941 */ /* 0x000fea0003800200 */
.L_x_59:
[----:B------:R-:W-:-:S04]  /*13f0*/  IMAD.MOV.U32 R3, RZ, RZ, 0x0 ;  /* 0x00000000ff037424 */ /* 0x000fc800078e00ff */
[----:B0-----:R-:W-:Y:S05]  /*1400*/  RET.REL.NODEC R2 `(_Z10transByColP7ComplexS0_ii) ;  /* 0xffffffe802fc7950 */ /* 0x001fea0003c3ffff */
.L_x_70:
        /* <DEDUP_REMOVED lines=15> */
.L_x_94:


//--------------------- .text._Z10transByRowP7ComplexS0_ii --------------------------
	.section	.text._Z10transByRowP7ComplexS0_ii,"ax",@progbits
	.align	128
        .global         _Z10transByRowP7ComplexS0_ii
        .type           _Z10transByRowP7ComplexS0_ii,@function
        .size           _Z10transByRowP7ComplexS0_ii,(.L_x_95 - _Z10transByRowP7ComplexS0_ii)
        .other          _Z10transByRowP7ComplexS0_ii,@"STO_CUDA_ENTRY STV_DEFAULT"
_Z10transByRowP7ComplexS0_ii:
.text._Z10transByRowP7ComplexS0_ii:
        /* <DEDUP_REMOVED lines=24> */
.L_x_79:
[----:B-1----:R-:W1:Y:S08]  /*0180*/  LDC R5, c[0x0][0x390] ;  /* 0x0000e400ff057b82 */ /* 0x002e700000000800 */
[----:B------:R-:W2:Y:S01]  /*0190*/  LDC.64 R2, c[0x0][0x388] ;  /* 0x0000e200ff027b82 */ /* 0x000ea20000000a00 */
[----:B-1----:R-:W-:-:S04]  /*01a0*/  IMAD R5, R8, R5, UR4 ;  /* 0x0000000408057e24 */ /* 0x002fc8000f8e0205 */
[----:B--2---:R-:W-:-:S05]  /*01b0*/  IMAD.WIDE.U32 R2, R5, 0x8, R2 ;  /* 0x0000000805027825 */ /* 0x004fca00078e0002 */
        /* <DEDUP_REMOVED lines=15> */
[----:B0----5:R-:W-:Y:S05]  /*02b0*/  CALL.REL.NOINC `($__internal_3_$__cuda_sm3x_div_rn_noftz_f32_slowpath) ;  /* 0x0000000800a47944 */ /* 0x021fea0003c00000 */
[----:B------:R-:W-:-:S07]  /*02c0*/  IMAD.MOV.U32 R15, RZ, RZ, R0 ;  /* 0x000000ffff0f7224 */ /* 0x000fce00078e0000 */
.L_x_72:
[----:B------:R-:W-:Y:S05]  /*02d0*/  BSYNC.RECONVERGENT B0 ;  /* 0x0000000000007941 */ /* 0x000fea0003800200 */
.L_x_71:
        /* <DEDUP_REMOVED lines=22> */
.L_x_75:
        /* <DEDUP_REMOVED lines=44> */
.L_x_74:
[----:B------:R-:W-:Y:S05]  /*0700*/  BSYNC.RECONVERGENT B0 ;  /* 0x0000000000007941 */ /* 0x000fea0003800200 */
.L_x_73:
        /* <DEDUP_REMOVED lines=31> */
.L_x_78:
        /* <DEDUP_REMOVED lines=41> */
.L_x_77:
[----:B------:R-:W-:Y:S05]  /*0b90*/  BSYNC.RECONVERGENT B0 ;  /* 0x0000000000007941 */ /* 0x000fea0003800200 */
.L_x_76:
        /* <DEDUP_REMOVED lines=27> */
        .weak           $__internal_3_$__cuda_sm3x_div_rn_noftz_f32_slowpath
        .type           $__internal_3_$__cuda_sm3x_div_rn_noftz_f32_slowpath,@function
        .size           $__internal_3_$__cuda_sm3x_div_rn_noftz_f32_slowpath,(.L_x_95 - $__internal_3_$__cuda_sm3x_div_rn_noftz_f32_slowpath)
$__internal_3_$__cuda_sm3x_div_rn_noftz_f32_slowpath:
        /* <DEDUP_REMOVED lines=36> */
.L_x_81:
        /* <DEDUP_REMOVED lines=51> */
.L_x_88:
[----:B------:R-:W-:-:S04]  /*12c0*/  LOP3.LUT R0, R0, 0x80000000, RZ, 0xc0, !PT ;  /* 0x8000000000007812 */ /* 0x000fc800078ec0ff */
[----:B------:R-:W-:Y:S01]  /*12d0*/  LOP3.LUT R0, R0, 0x7f800000, RZ, 0xfc, !PT ;  /* 0x7f80000000007812 */ /* 0x000fe200078efcff */
[----:B------:R-:W-:Y:S06]  /*12e0*/  BRA `(.L_x_89) ;  /* 0x0000000000047947 */ /* 0x000fec0003800000 */
.L_x_87:
[----:B------:R-:W-:-:S07]  /*12f0*/  IMAD R0, R3, 0x800000, R0 ;  /* 0x0080000003007824 */ /* 0x000fce00078e0200 */
.L_x_89:
[----:B------:R-:W-:Y:S05]  /*1300*/  BSYNC.RECONVERGENT B2 ;  /* 0x0000000000027941 */ /* 0x000fea0003800200 */
.L_x_86:
[----:B------:R-:W-:Y:S05]  /*1310*/  BRA `(.L_x_90) ;  /* 0x0000000000207947 */ /* 0x000fea0003800000 */
.L_x_85:
[----:B------:R-:W-:-:S04]  /*1320*/  LOP3.LUT R0, R16, 0x80000000, R5, 0x48, !PT ;  /* 0x8000000010007812 */ /* 0x000fc800078e4805 */
[----:B------:R-:W-:Y:S01]  /*1330*/  LOP3.LUT R0, R0, 0x7f800000, RZ, 0xfc, !PT ;  /* 0x7f80000000007812 */ /* 0x000fe200078efcff */
[----:B------:R-:W-:Y:S06]  /*1340*/  BRA `(.L_x_90) ;  /* 0x0000000000147947 */ /* 0x000fec0003800000 */
.L_x_84:
[----:B------:R-:W-:Y:S01]  /*1350*/  LOP3.LUT R0, R16, 0x80000000, R5, 0x48, !PT ;  /* 0x8000000010007812 */ /* 0x000fe200078e4805 */
[----:B------:R-:W-:Y:S06]  /*1360*/  BRA `(.L_x_90) ;  /* 0x00000000000c7947 */ /* 0x000fec0003800000 */
.L_x_83:
[----:B------:R-:W0:Y:S01]  /*1370*/  MUFU.RSQ R0, -QNAN ;  /* 0xffc0000000007908 */ /* 0x000e220000001400 */
[----:B------:R-:W-:Y:S05]  /*1380*/  BRA `(.L_x_90) ;  /* 0x0000000000047947 */ /* 0x000fea0003800000 */
.L_x_82:
[----:B------:R-:W-:-:S07]  /*1390*/  FADD.FTZ R0, R0, R10 ;  /* 0x0000000a00007221 */ /* 0x000fce0000010000 */
.L_x_90:
[----:B------:R-:W-:Y:S05]  /*13a0*/  BSYNC.RECONVERGENT B1 ;  /* 0x0000000000017941 */ /* 0x000fea0003800200 */
.L_x_80:
[----:B------:R-:W-:-:S04]  /*13b0*/  IMAD.MOV.U32 R3, RZ, RZ, 0x0 ;  /* 0x00000000ff037424 */ /* 0x000fc800078e00ff */
[----:B0-----:R-:W-:Y:S05]  /*13c0*/  RET.REL.NODEC R2 `(_Z10transByRowP7ComplexS0_ii) ;  /* 0xffffffec020c7950 */ /* 0x001fea0003c3ffff */
.L_x_91:
        /* <DEDUP_REMOVED lines=11> */
.L_x_95:


//--------------------- .nv.global.init           --------------------------
	.section	.nv.global.init,"aw",@progbits
	.align	4
.nv.global.init:
	.type		__cudart_i2opi_f,@object
	.size		__cudart_i2opi_f,(.L_0 - __cudart_i2opi_f)
__cudart_i2opi_f:
        /*0000*/ 	.byte	0x41, 0x90, 0x43, 0x3c, 0x99, 0x95, 0x62, 0xdb, 0xc0, 0xdd, 0x34, 0xf5, 0xd1, 0x57, 0x27, 0xfc
        /*0010*/ 	.byte	0x29, 0x15, 0x44, 0x4e, 0x6e, 0x83, 0xf9, 0xa2
.L_0:


//--------------------- .nv.shared.reserved.0     --------------------------
	.section	.nv.shared.reserved.0,"aw",@nobits
	.weak		__nv_reservedSMEM_offset_0_alias
	.size		__nv_reservedSMEM_offset_0_alias, 0, 64
	.other		__nv_reservedSMEM_offset_0_alias,@"STO_CUDA_RESERVED_SHARED STV_DEFAULT"
__nv_reservedSMEM_offset_0_alias:
	.zero		0
	.zero		64


//--------------------- .nv.constant0._Z8revByColP7ComplexS0_ii --------------------------
	.section	.nv.constant0._Z8revByColP7ComplexS0_ii,"a",@progbits
	.sectionflags	@""
	.align	4
.nv.constant0._Z8revByColP7ComplexS0_ii:
	.zero		920


//--------------------- .nv.constant0._Z8revByRowP7ComplexS0_ii --------------------------
	.section	.nv.constant0._Z8revByRowP7ComplexS0_ii,"a",@progbits
	.sectionflags	@""
	.align	4
.nv.constant0._Z8revByRowP7ComplexS0_ii:
	.zero		920


//--------------------- .nv.constant0._Z10transByColP7ComplexS0_ii --------------------------
	.section	.nv.constant0._Z10transByColP7ComplexS0_ii,"a",@progbits
	.sectionflags	@""
	.align	4
.nv.constant0._Z10transByColP7ComplexS0_ii:
	.zero		920


//--------------------- .nv.constant0._Z10transByRowP7ComplexS0_ii --------------------------
	.section	.nv.constant0._Z10transByRowP7ComplexS0_ii,"a",@progbits
	.sectionflags	@""
	.align	4
.nv.constant0._Z10transByRowP7ComplexS0_ii:
	.zero		920


//--------------------- SYMBOLS --------------------------

	.type		.nv.reservedSmem.offset0,@object
	.size		.nv.reservedSmem.offset0,0x4
